//
// Generated by NVIDIA NVVM Compiler
//
// Compiler Build ID: CL-36424714
// Cuda compilation tools, release 13.0, V13.0.88
// Based on NVVM 20.0.0
//

.version 9.0
.target sm_100
.address_size 64

	// .globl	_Z6kernelfffPPyiPiS_
.global .align 4 .b8 __cudart_i2opi_f[24] = {65, 144, 67, 60, 153, 149, 98, 219, 192, 221, 52, 245, 209, 87, 39, 252, 41, 21, 68, 78, 110, 131, 249, 162};

.visible .entry _Z6kernelfffPPyiPiS_(
	.param .f32 _Z6kernelfffPPyiPiS__param_0,
	.param .f32 _Z6kernelfffPPyiPiS__param_1,
	.param .f32 _Z6kernelfffPPyiPiS__param_2,
	.param .u64 .ptr .align 1 _Z6kernelfffPPyiPiS__param_3,
	.param .u32 _Z6kernelfffPPyiPiS__param_4,
	.param .u64 .ptr .align 1 _Z6kernelfffPPyiPiS__param_5,
	.param .u64 .ptr .align 1 _Z6kernelfffPPyiPiS__param_6
)
{
	.local .align 4 .b8 	__local_depot0[28];
	.reg .b64 	%SP;
	.reg .b64 	%SPL;
	.reg .pred 	%p<11>;
	.reg .b32 	%r<47>;
	.reg .b32 	%f<30>;
	.reg .b64 	%rd<39>;
	.reg .b64 	%fd<3>;

	mov.u64 	%SPL, __local_depot0;
	ld.param.f32 	%f28, [_Z6kernelfffPPyiPiS__param_0];
	ld.param.u64 	%rd11, [_Z6kernelfffPPyiPiS__param_3];
	ld.param.u32 	%r18, [_Z6kernelfffPPyiPiS__param_4];
	cvta.to.global.u64 	%rd12, %rd11;
	add.u64 	%rd1, %SPL, 0;
	// begin inline asm
	mov.u64 %rd10, %globaltimer;
	// end inline asm
	shr.u64 	%rd14, %rd10, 3;
	mul.hi.u64 	%rd15, %rd14, 2361183241434822607;
	shr.u64 	%rd16, %rd15, 4;
	mov.u32 	%r19, %ctaid.x;
	mul.wide.u32 	%rd17, %r19, 8;
	add.s64 	%rd2, %rd12, %rd17;
	ld.global.u64 	%rd18, [%rd2];
	mov.u32 	%r1, %tid.x;
	mul.wide.u32 	%rd19, %r1, 8;
	add.s64 	%rd20, %rd18, %rd19;
	st.u64 	[%rd20], %rd16;
	bar.sync 	0;
	setp.lt.s32 	%p1, %r18, 1;
	@%p1 bra 	$L__BB0_11;
	mov.b32 	%r42, 0;
	mov.u64 	%rd21, __cudart_i2opi_f;
$L__BB0_2:
	mul.f32 	%f9, %f28, 0f3F22F983;
	cvt.rni.s32.f32 	%r46, %f9;
	cvt.rn.f32.s32 	%f10, %r46;
	fma.rn.f32 	%f11, %f10, 0fBFC90FDA, %f28;
	fma.rn.f32 	%f12, %f10, 0fB3A22168, %f11;
	fma.rn.f32 	%f29, %f10, 0fA7C234C5, %f12;
	abs.f32 	%f3, %f28;
	setp.ltu.f32 	%p2, %f3, 0f47CE4780;
	@%p2 bra 	$L__BB0_10;
	setp.neu.f32 	%p3, %f3, 0f7F800000;
	@%p3 bra 	$L__BB0_5;
	mov.f32 	%f15, 0f00000000;
	mul.rn.f32 	%f29, %f28, %f15;
	mov.b32 	%r46, 0;
	bra.uni 	$L__BB0_10;
$L__BB0_5:
	mov.b32 	%r4, %f28;
	shl.b32 	%r22, %r4, 8;
	or.b32  	%r5, %r22, -2147483648;
	mov.b64 	%rd38, 0;
	mov.b32 	%r43, 0;
	mov.u64 	%rd36, %rd21;
	mov.u64 	%rd37, %rd1;
$L__BB0_6:
	.pragma "nounroll";
	ld.global.nc.u32 	%r23, [%rd36];
	mad.wide.u32 	%rd23, %r23, %r5, %rd38;
	shr.u64 	%rd38, %rd23, 32;
	st.local.u32 	[%rd37], %rd23;
	add.s32 	%r43, %r43, 1;
	add.s64 	%rd37, %rd37, 4;
	add.s64 	%rd36, %rd36, 4;
	setp.ne.s32 	%p4, %r43, 6;
	@%p4 bra 	$L__BB0_6;
	shr.u32 	%r24, %r4, 23;
	st.local.u32 	[%rd1+24], %rd38;
	and.b32  	%r8, %r24, 31;
	and.b32  	%r25, %r24, 224;
	add.s32 	%r26, %r25, -128;
	shr.u32 	%r27, %r26, 5;
	mul.wide.u32 	%rd24, %r27, 4;
	sub.s64 	%rd9, %rd1, %rd24;
	ld.local.u32 	%r44, [%rd9+24];
	ld.local.u32 	%r45, [%rd9+20];
	setp.eq.s32 	%p5, %r8, 0;
	@%p5 bra 	$L__BB0_9;
	shf.l.wrap.b32 	%r44, %r45, %r44, %r8;
	ld.local.u32 	%r28, [%rd9+16];
	shf.l.wrap.b32 	%r45, %r28, %r45, %r8;
$L__BB0_9:
	shr.u32 	%r29, %r44, 30;
	shf.l.wrap.b32 	%r30, %r45, %r44, 2;
	shl.b32 	%r31, %r45, 2;
	shr.u32 	%r32, %r30, 31;
	add.s32 	%r33, %r32, %r29;
	neg.s32 	%r34, %r33;
	setp.lt.s32 	%p6, %r4, 0;
	selp.b32 	%r46, %r34, %r33, %p6;
	xor.b32  	%r35, %r30, %r4;
	shr.s32 	%r36, %r30, 31;
	xor.b32  	%r37, %r36, %r30;
	xor.b32  	%r38, %r36, %r31;
	cvt.u64.u32 	%rd25, %r37;
	shl.b64 	%rd26, %rd25, 32;
	cvt.u64.u32 	%rd27, %r38;
	or.b64  	%rd28, %rd26, %rd27;
	cvt.rn.f64.s64 	%fd1, %rd28;
	mul.f64 	%fd2, %fd1, 0d3BF921FB54442D19;
	cvt.rn.f32.f64 	%f13, %fd2;
	neg.f32 	%f14, %f13;
	setp.lt.s32 	%p7, %r35, 0;
	selp.f32 	%f29, %f14, %f13, %p7;
$L__BB0_10:
	mul.rn.f32 	%f16, %f29, %f29;
	and.b32  	%r40, %r46, 1;
	setp.eq.b32 	%p8, %r40, 1;
	selp.f32 	%f17, 0f3F800000, %f29, %p8;
	fma.rn.f32 	%f18, %f16, %f17, 0f00000000;
	fma.rn.f32 	%f19, %f16, 0f37CBAC00, 0fBAB607ED;
	selp.f32 	%f20, %f19, 0fB94D4153, %p8;
	selp.f32 	%f21, 0f3D2AAABB, 0f3C0885E4, %p8;
	fma.rn.f32 	%f22, %f20, %f16, %f21;
	selp.f32 	%f23, 0fBEFFFFFF, 0fBE2AAAA8, %p8;
	fma.rn.f32 	%f24, %f22, %f16, %f23;
	fma.rn.f32 	%f25, %f24, %f18, %f17;
	and.b32  	%r41, %r46, 2;
	setp.eq.s32 	%p9, %r41, 0;
	mov.f32 	%f26, 0f00000000;
	sub.f32 	%f27, %f26, %f25;
	selp.f32 	%f28, %f25, %f27, %p9;
	add.s32 	%r42, %r42, 1;
	setp.ne.s32 	%p10, %r42, %r18;
	@%p10 bra 	$L__BB0_2;
$L__BB0_11:
	bar.sync 	0;
	// begin inline asm
	mov.u64 %rd29, %globaltimer;
	// end inline asm
	shr.u64 	%rd30, %rd29, 3;
	mul.hi.u64 	%rd31, %rd30, 2361183241434822607;
	shr.u64 	%rd32, %rd31, 4;
	ld.global.u64 	%rd33, [%rd2+640];
	add.s64 	%rd35, %rd33, %rd19;
	st.u64 	[%rd35], %rd32;
	ret;

}
	// .globl	_Z7kernel_fffPyiPiS_
.visible .entry _Z7kernel_fffPyiPiS_(
	.param .f32 _Z7kernel_fffPyiPiS__param_0,
	.param .f32 _Z7kernel_fffPyiPiS__param_1,
	.param .f32 _Z7kernel_fffPyiPiS__param_2,
	.param .u64 .ptr .align 1 _Z7kernel_fffPyiPiS__param_3,
	.param .u32 _Z7kernel_fffPyiPiS__param_4,
	.param .u64 .ptr .align 1 _Z7kernel_fffPyiPiS__param_5,
	.param .u64 .ptr .align 1 _Z7kernel_fffPyiPiS__param_6
)
{
	.local .align 4 .b8 	__local_depot1[28];
	.reg .b64 	%SP;
	.reg .b64 	%SPL;
	.reg .pred 	%p<22>;
	.reg .b32 	%r<91>;
	.reg .b32 	%f<58>;
	.reg .b64 	%rd<50>;
	.reg .b64 	%fd<5>;

	mov.u64 	%SPL, __local_depot1;
	ld.param.f32 	%f54, [_Z7kernel_fffPyiPiS__param_0];
	ld.param.u64 	%rd13, [_Z7kernel_fffPyiPiS__param_3];
	ld.param.u32 	%r34, [_Z7kernel_fffPyiPiS__param_4];
	cvta.to.global.u64 	%rd1, %rd13;
	add.u64 	%rd2, %SPL, 0;
	mov.u32 	%r1, %tid.x;
	setp.ne.s32 	%p1, %r1, 0;
	@%p1 bra 	$L__BB1_2;
	// begin inline asm
	mov.u64 %rd15, %globaltimer;
	// end inline asm
	shr.u64 	%rd16, %rd15, 3;
	mul.hi.u64 	%rd17, %rd16, 2361183241434822607;
	shr.u64 	%rd18, %rd17, 4;
	mov.u32 	%r35, %ctaid.x;
	mul.wide.u32 	%rd19, %r35, 8;
	add.s64 	%rd20, %rd1, %rd19;
	st.global.u64 	[%rd20], %rd18;
$L__BB1_2:
	bar.sync 	0;
	mov.b32 	%r81, 0;
	mov.u64 	%rd23, __cudart_i2opi_f;
$L__BB1_3:
	mul.f32 	%f16, %f54, 0f3F22F983;
	cvt.rni.s32.f32 	%r85, %f16;
	cvt.rn.f32.s32 	%f17, %r85;
	fma.rn.f32 	%f18, %f17, 0fBFC90FDA, %f54;
	fma.rn.f32 	%f19, %f17, 0fB3A22168, %f18;
	fma.rn.f32 	%f55, %f17, 0fA7C234C5, %f19;
	abs.f32 	%f3, %f54;
	setp.ltu.f32 	%p2, %f3, 0f47CE4780;
	@%p2 bra 	$L__BB1_16;
	setp.neu.f32 	%p3, %f3, 0f7F800000;
	@%p3 bra 	$L__BB1_11;
	mov.f32 	%f22, 0f00000000;
	mul.rn.f32 	%f55, %f54, %f22;
	mov.b32 	%r85, 0;
	bra.uni 	$L__BB1_16;
$L__BB1_6:
	setp.lt.s32 	%p11, %r34, 1;
	@%p11 bra 	$L__BB1_23;
	mov.b32 	%r86, 0;
$L__BB1_8:
	mul.f32 	%f35, %f54, 0f3F22F983;
	cvt.rni.s32.f32 	%r90, %f35;
	cvt.rn.f32.s32 	%f36, %r90;
	fma.rn.f32 	%f37, %f36, 0fBFC90FDA, %f54;
	fma.rn.f32 	%f38, %f36, 0fB3A22168, %f37;
	fma.rn.f32 	%f57, %f36, 0fA7C234C5, %f38;
	abs.f32 	%f10, %f54;
	setp.ltu.f32 	%p12, %f10, 0f47CE4780;
	@%p12 bra 	$L__BB1_22;
	setp.neu.f32 	%p13, %f10, 0f7F800000;
	@%p13 bra 	$L__BB1_17;
	mov.f32 	%f41, 0f00000000;
	mul.rn.f32 	%f57, %f54, %f41;
	mov.b32 	%r90, 0;
	bra.uni 	$L__BB1_22;
$L__BB1_11:
	mov.b32 	%r4, %f54;
	shl.b32 	%r38, %r4, 8;
	or.b32  	%r5, %r38, -2147483648;
	mov.b64 	%rd46, 0;
	mov.b32 	%r82, 0;
$L__BB1_12:
	.pragma "nounroll";
	mul.wide.u32 	%rd22, %r82, 4;
	add.s64 	%rd24, %rd23, %rd22;
	ld.global.nc.u32 	%r39, [%rd24];
	mad.wide.u32 	%rd25, %r39, %r5, %rd46;
	shr.u64 	%rd46, %rd25, 32;
	add.s64 	%rd26, %rd2, %rd22;
	st.local.u32 	[%rd26], %rd25;
	add.s32 	%r82, %r82, 1;
	setp.ne.s32 	%p4, %r82, 6;
	@%p4 bra 	$L__BB1_12;
	shr.u32 	%r40, %r4, 23;
	st.local.u32 	[%rd2+24], %rd46;
	and.b32  	%r8, %r40, 31;
	and.b32  	%r41, %r40, 224;
	add.s32 	%r42, %r41, -128;
	shr.u32 	%r43, %r42, 5;
	mul.wide.u32 	%rd27, %r43, 4;
	sub.s64 	%rd5, %rd2, %rd27;
	ld.local.u32 	%r83, [%rd5+24];
	ld.local.u32 	%r84, [%rd5+20];
	setp.eq.s32 	%p5, %r8, 0;
	@%p5 bra 	$L__BB1_15;
	shf.l.wrap.b32 	%r83, %r84, %r83, %r8;
	ld.local.u32 	%r44, [%rd5+16];
	shf.l.wrap.b32 	%r84, %r44, %r84, %r8;
$L__BB1_15:
	shr.u32 	%r45, %r83, 30;
	shf.l.wrap.b32 	%r46, %r84, %r83, 2;
	shl.b32 	%r47, %r84, 2;
	shr.u32 	%r48, %r46, 31;
	add.s32 	%r49, %r48, %r45;
	neg.s32 	%r50, %r49;
	setp.lt.s32 	%p6, %r4, 0;
	selp.b32 	%r85, %r50, %r49, %p6;
	xor.b32  	%r51, %r46, %r4;
	shr.s32 	%r52, %r46, 31;
	xor.b32  	%r53, %r52, %r46;
	xor.b32  	%r54, %r52, %r47;
	cvt.u64.u32 	%rd28, %r53;
	shl.b64 	%rd29, %rd28, 32;
	cvt.u64.u32 	%rd30, %r54;
	or.b64  	%rd31, %rd29, %rd30;
	cvt.rn.f64.s64 	%fd1, %rd31;
	mul.f64 	%fd2, %fd1, 0d3BF921FB54442D19;
	cvt.rn.f32.f64 	%f20, %fd2;
	neg.f32 	%f21, %f20;
	setp.lt.s32 	%p7, %r51, 0;
	selp.f32 	%f55, %f21, %f20, %p7;
$L__BB1_16:
	mul.rn.f32 	%f23, %f55, %f55;
	and.b32  	%r56, %r85, 1;
	setp.eq.b32 	%p8, %r56, 1;
	selp.f32 	%f24, 0f3F800000, %f55, %p8;
	fma.rn.f32 	%f25, %f23, %f24, 0f00000000;
	fma.rn.f32 	%f26, %f23, 0f37CBAC00, 0fBAB607ED;
	selp.f32 	%f27, %f26, 0fB94D4153, %p8;
	selp.f32 	%f28, 0f3D2AAABB, 0f3C0885E4, %p8;
	fma.rn.f32 	%f29, %f27, %f23, %f28;
	selp.f32 	%f30, 0fBEFFFFFF, 0fBE2AAAA8, %p8;
	fma.rn.f32 	%f31, %f29, %f23, %f30;
	fma.rn.f32 	%f32, %f31, %f25, %f24;
	and.b32  	%r57, %r85, 2;
	setp.eq.s32 	%p9, %r57, 0;
	mov.f32 	%f33, 0f00000000;
	sub.f32 	%f34, %f33, %f32;
	selp.f32 	%f54, %f32, %f34, %p9;
	add.s32 	%r81, %r81, 1;
	setp.eq.s32 	%p10, %r81, 1000;
	@%p10 bra 	$L__BB1_6;
	bra.uni 	$L__BB1_3;
$L__BB1_17:
	mov.b32 	%r20, %f54;
	shl.b32 	%r60, %r20, 8;
	or.b32  	%r21, %r60, -2147483648;
	mov.b64 	%rd49, 0;
	mov.b32 	%r87, 0;
	mov.u64 	%rd47, %rd23;
	mov.u64 	%rd48, %rd2;
$L__BB1_18:
	.pragma "nounroll";
	ld.global.nc.u32 	%r61, [%rd47];
	mad.wide.u32 	%rd34, %r61, %r21, %rd49;
	shr.u64 	%rd49, %rd34, 32;
	st.local.u32 	[%rd48], %rd34;
	add.s32 	%r87, %r87, 1;
	add.s64 	%rd48, %rd48, 4;
	add.s64 	%rd47, %rd47, 4;
	setp.ne.s32 	%p14, %r87, 6;
	@%p14 bra 	$L__BB1_18;
	shr.u32 	%r62, %r20, 23;
	st.local.u32 	[%rd2+24], %rd49;
	and.b32  	%r24, %r62, 31;
	and.b32  	%r63, %r62, 224;
	add.s32 	%r64, %r63, -128;
	shr.u32 	%r65, %r64, 5;
	mul.wide.u32 	%rd35, %r65, 4;
	sub.s64 	%rd12, %rd2, %rd35;
	ld.local.u32 	%r88, [%rd12+24];
	ld.local.u32 	%r89, [%rd12+20];
	setp.eq.s32 	%p15, %r24, 0;
	@%p15 bra 	$L__BB1_21;
	shf.l.wrap.b32 	%r88, %r89, %r88, %r24;
	ld.local.u32 	%r66, [%rd12+16];
	shf.l.wrap.b32 	%r89, %r66, %r89, %r24;
$L__BB1_21:
	shr.u32 	%r67, %r88, 30;
	shf.l.wrap.b32 	%r68, %r89, %r88, 2;
	shl.b32 	%r69, %r89, 2;
	shr.u32 	%r70, %r68, 31;
	add.s32 	%r71, %r70, %r67;
	neg.s32 	%r72, %r71;
	setp.lt.s32 	%p16, %r20, 0;
	selp.b32 	%r90, %r72, %r71, %p16;
	xor.b32  	%r73, %r68, %r20;
	shr.s32 	%r74, %r68, 31;
	xor.b32  	%r75, %r74, %r68;
	xor.b32  	%r76, %r74, %r69;
	cvt.u64.u32 	%rd36, %r75;
	shl.b64 	%rd37, %rd36, 32;
	cvt.u64.u32 	%rd38, %r76;
	or.b64  	%rd39, %rd37, %rd38;
	cvt.rn.f64.s64 	%fd3, %rd39;
	mul.f64 	%fd4, %fd3, 0d3BF921FB54442D19;
	cvt.rn.f32.f64 	%f39, %fd4;
	neg.f32 	%f40, %f39;
	setp.lt.s32 	%p17, %r73, 0;
	selp.f32 	%f57, %f40, %f39, %p17;
$L__BB1_22:
	mul.rn.f32 	%f42, %f57, %f57;
	and.b32  	%r78, %r90, 1;
	setp.eq.b32 	%p18, %r78, 1;
	selp.f32 	%f43, 0f3F800000, %f57, %p18;
	fma.rn.f32 	%f44, %f42, %f43, 0f00000000;
	fma.rn.f32 	%f45, %f42, 0f37CBAC00, 0fBAB607ED;
	selp.f32 	%f46, %f45, 0fB94D4153, %p18;
	selp.f32 	%f47, 0f3D2AAABB, 0f3C0885E4, %p18;
	fma.rn.f32 	%f48, %f46, %f42, %f47;
	selp.f32 	%f49, 0fBEFFFFFF, 0fBE2AAAA8, %p18;
	fma.rn.f32 	%f50, %f48, %f42, %f49;
	fma.rn.f32 	%f51, %f50, %f44, %f43;
	and.b32  	%r79, %r90, 2;
	setp.eq.s32 	%p19, %r79, 0;
	mov.f32 	%f52, 0f00000000;
	sub.f32 	%f53, %f52, %f51;
	selp.f32 	%f54, %f51, %f53, %p19;
	add.s32 	%r86, %r86, 1;
	setp.ne.s32 	%p20, %r86, %r34;
	@%p20 bra 	$L__BB1_8;
$L__BB1_23:
	setp.ne.s32 	%p21, %r1, 0;
	bar.sync 	0;
	@%p21 bra 	$L__BB1_25;
	// begin inline asm
	mov.u64 %rd40, %globaltimer;
	// end inline asm
	shr.u64 	%rd41, %rd40, 3;
	mul.hi.u64 	%rd42, %rd41, 2361183241434822607;
	shr.u64 	%rd43, %rd42, 4;
	mov.u32 	%r80, %ctaid.x;
	mul.wide.u32 	%rd44, %r80, 8;
	add.s64 	%rd45, %rd1, %rd44;
	st.global.u64 	[%rd45+80], %rd43;
$L__BB1_25:
	ret;

}


// ===== COMPILED SASS (sm_100) =====

	.target	sm_100

	.elftype	@"ET_EXEC"


//--------------------- .note.nv.tkinfo           --------------------------
	.section	.note.nv.tkinfo,"",@"SHT_NOTE"
	.sectionflags	@"SHF_NOTE_NV_TKINFO"
	.tkinfo
        /*0018*/ 	.word	0x00000002
        /*0030*/ 	.string	""
        /*0030*/ 	.string	"ptxas"
        /*0030*/ 	.string	"Cuda compilation tools, release 13.0, V13.0.88"
        /*0030*/ 	.string	"Build cuda_13.0.r13.0/compiler.36424714_0"
        /*0030*/ 	.string	"-arch sm_100 -m 64 "



//--------------------- .note.nv.cuinfo           --------------------------
	.section	.note.nv.cuinfo,"",@"SHT_NOTE"
	.sectionflags	@"SHF_NOTE_NV_CUINFO"
        /*0018*/ 	.short	0x0002
        /*001a*/ 	.short	0x0064
        /*001c*/ 	.short	0x0082
	.zero		2


//--------------------- .nv.info                  --------------------------
	.section	.nv.info,"",@"SHT_CUDA_INFO"
	.align	4


	//----- nvinfo : EIATTR_REGCOUNT
	.align		4
        /*0000*/ 	.byte	0x04, 0x2f
        /*0002*/ 	.short	(.L_2 - .L_1)
	.align		4
.L_1:
        /*0004*/ 	.word	index@(_Z6kernelfffPPyiPiS_)
        /*0008*/ 	.word	0x00000012


	//----- nvinfo : EIATTR_FRAME_SIZE
	.align		4
.L_2:
        /*000c*/ 	.byte	0x04, 0x11
        /*000e*/ 	.short	(.L_4 - .L_3)
	.align		4
.L_3:
        /*0010*/ 	.word	index@(_Z6kernelfffPPyiPiS_)
        /*0014*/ 	.word	0x00000020


	//----- nvinfo : EIATTR_REGCOUNT
	.align		4
.L_4:
        /*0018*/ 	.byte	0x04, 0x2f
        /*001a*/ 	.short	(.L_6 - .L_5)
	.align		4
.L_5:
        /*001c*/ 	.word	index@(_Z7kernel_fffPyiPiS_)
        /*0020*/ 	.word	0x00000018


	//----- nvinfo : EIATTR_FRAME_SIZE
	.align		4
.L_6:
        /*0024*/ 	.byte	0x04, 0x11
        /*0026*/ 	.short	(.L_8 - .L_7)
	.align		4
.L_7:
        /*0028*/ 	.word	index@(_Z7kernel_fffPyiPiS_)
        /*002c*/ 	.word	0x00000000


	//----- nvinfo : EIATTR_MIN_STACK_SIZE
	.align		4
.L_8:
        /*0030*/ 	.byte	0x04, 0x12
        /*0032*/ 	.short	(.L_10 - .L_9)
	.align		4
.L_9:
        /*0034*/ 	.word	index@(_Z7kernel_fffPyiPiS_)
        /*0038*/ 	.word	0x00000000


	//----- nvinfo : EIATTR_MIN_STACK_SIZE
	.align		4
.L_10:
        /*003c*/ 	.byte	0x04, 0x12
        /*003e*/ 	.short	(.L_12 - .L_11)
	.align		4
.L_11:
        /*0040*/ 	.word	index@(_Z6kernelfffPPyiPiS_)
        /*0044*/ 	.word	0x00000020
.L_12:


//--------------------- .nv.compat                --------------------------
	.section	.nv.compat,"",@"SHT_CUDA_COMPAT_INFO"
	.align	4
        /*0000*/ 	.byte	0x02, 0x09, 0x00, 0x00, 0x02, 0x02, 0x01, 0x00, 0x02, 0x05, 0x05, 0x00, 0x03, 0x07, 0x01, 0x01
        /*0010*/ 	.byte	0x02, 0x03, 0x00, 0x00, 0x02, 0x06, 0x01, 0x00, 0x04, 0x0b, 0x08, 0x00, 0x01, 0x00, 0x00, 0x00
        /*0020*/ 	.byte	0x00, 0x00, 0x00, 0x00


//--------------------- .nv.info._Z7kernel_fffPyiPiS_ --------------------------
	.section	.nv.info._Z7kernel_fffPyiPiS_,"",@"SHT_CUDA_INFO"
	.sectionflags	@""
	.align	4


	//----- nvinfo : EIATTR_CUDA_API_VERSION
	.align		4
        /*0000*/ 	.byte	0x04, 0x37
        /*0002*/ 	.short	(.L_14 - .L_13)
.L_13:
        /*0004*/ 	.word	0x00000082


	//----- nvinfo : EIATTR_KPARAM_INFO
	.align		4
.L_14:
        /*0008*/ 	.byte	0x04, 0x17
        /*000a*/ 	.short	(.L_16 - .L_15)
.L_15:
        /*000c*/ 	.word	0x00000000
        /*0010*/ 	.short	0x0006
        /*0012*/ 	.short	0x0028
        /*0014*/ 	.byte	0x00, 0xf5, 0x21, 0x00


	//----- nvinfo : EIATTR_KPARAM_INFO
	.align		4
.L_16:
        /*0018*/ 	.byte	0x04, 0x17
        /*001a*/ 	.short	(.L_18 - .L_17)
.L_17:
        /*001c*/ 	.word	0x00000000
        /*0020*/ 	.short	0x0005
        /*0022*/ 	.short	0x0020
        /*0024*/ 	.byte	0x00, 0xf5, 0x21, 0x00


	//----- nvinfo : EIATTR_KPARAM_INFO
	.align		4
.L_18:
        /*0028*/ 	.byte	0x04, 0x17
        /*002a*/ 	.short	(.L_20 - .L_19)
.L_19:
        /*002c*/ 	.word	0x00000000
        /*0030*/ 	.short	0x0004
        /*0032*/ 	.short	0x0018
        /*0034*/ 	.byte	0x00, 0xf0, 0x11, 0x00


	//----- nvinfo : EIATTR_KPARAM_INFO
	.align		4
.L_20:
        /*0038*/ 	.byte	0x04, 0x17
        /*003a*/ 	.short	(.L_22 - .L_21)
.L_21:
        /*003c*/ 	.word	0x00000000
        /*0040*/ 	.short	0x0003
        /*0042*/ 	.short	0x0010
        /*0044*/ 	.byte	0x00, 0xf5, 0x21, 0x00


	//----- nvinfo : EIATTR_KPARAM_INFO
	.align		4
.L_22:
        /*0048*/ 	.byte	0x04, 0x17
        /*004a*/ 	.short	(.L_24 - .L_23)
.L_23:
        /*004c*/ 	.word	0x00000000
        /*0050*/ 	.short	0x0002
        /*0052*/ 	.short	0x0008
        /*0054*/ 	.byte	0x00, 0xf0, 0x11, 0x00


	//----- nvinfo : EIATTR_KPARAM_INFO
	.align		4
.L_24:
        /*0058*/ 	.byte	0x04, 0x17
        /*005a*/ 	.short	(.L_26 - .L_25)
.L_25:
        /*005c*/ 	.word	0x00000000
        /*0060*/ 	.short	0x0001
        /*0062*/ 	.short	0x0004
        /*0064*/ 	.byte	0x00, 0xf0, 0x11, 0x00


	//----- nvinfo : EIATTR_KPARAM_INFO
	.align		4
.L_26:
        /*0068*/ 	.byte	0x04, 0x17
        /*006a*/ 	.short	(.L_28 - .L_27)
.L_27:
        /*006c*/ 	.word	0x00000000
        /*0070*/ 	.short	0x0000
        /*0072*/ 	.short	0x0000
        /*0074*/ 	.byte	0x00, 0xf0, 0x11, 0x00


	//----- nvinfo : EIATTR_SPARSE_MMA_MASK
	.align		4
.L_28:
        /*0078*/ 	.byte	0x03, 0x50
        /*007a*/ 	.short	0x0000


	//----- nvinfo : EIATTR_MAXREG_COUNT
	.align		4
        /*007c*/ 	.byte	0x03, 0x1b
        /*007e*/ 	.short	0x00ff


	//----- nvinfo : EIATTR_NUM_BARRIERS
	.align		4
        /*0080*/ 	.byte	0x02, 0x4c
        /*0082*/ 	.byte	0x01
	.zero		1


	//----- nvinfo : EIATTR_MERCURY_ISA_VERSION
	.align		4
        /*0084*/ 	.byte	0x03, 0x5f
        /*0086*/ 	.short	0x0101


	//----- nvinfo : EIATTR_VRC_CTA_INIT_COUNT
	.align		4
        /*0088*/ 	.byte	0x02, 0x4a
	.zero		1
	.zero		1


	//----- nvinfo : EIATTR_EXIT_INSTR_OFFSETS
	.align		4
        /*008c*/ 	.byte	0x04, 0x1c
        /*008e*/ 	.short	(.L_30 - .L_29)


	//   ....[0]....
.L_29:
        /*0090*/ 	.word	0x00001110


	//   ....[1]....
        /*0094*/ 	.word	0x00001220


	//----- nvinfo : EIATTR_CRS_STACK_SIZE
	.align		4
.L_30:
        /*0098*/ 	.byte	0x04, 0x1e
        /*009a*/ 	.short	(.L_32 - .L_31)
.L_31:
        /*009c*/ 	.word	0x00000000


	//----- nvinfo : EIATTR_CBANK_PARAM_SIZE
	.align		4
.L_32:
        /*00a0*/ 	.byte	0x03, 0x19
        /*00a2*/ 	.short	0x0030


	//----- nvinfo : EIATTR_PARAM_CBANK
	.align		4
        /*00a4*/ 	.byte	0x04, 0x0a
        /*00a6*/ 	.short	(.L_34 - .L_33)
	.align		4
.L_33:
        /*00a8*/ 	.word	index@(.nv.constant0._Z7kernel_fffPyiPiS_)
        /*00ac*/ 	.short	0x0380
        /*00ae*/ 	.short	0x0030


	//----- nvinfo : EIATTR_SW_WAR
	.align		4
.L_34:
        /*00b0*/ 	.byte	0x04, 0x36
        /*00b2*/ 	.short	(.L_36 - .L_35)
.L_35:
        /*00b4*/ 	.word	0x00000008
.L_36:


//--------------------- .nv.info._Z6kernelfffPPyiPiS_ --------------------------
	.section	.nv.info._Z6kernelfffPPyiPiS_,"",@"SHT_CUDA_INFO"
	.sectionflags	@""
	.align	4


	//----- nvinfo : EIATTR_CUDA_API_VERSION
	.align		4
        /*0000*/ 	.byte	0x04, 0x37
        /*0002*/ 	.short	(.L_38 - .L_37)
.L_37:
        /*0004*/ 	.word	0x00000082


	//----- nvinfo : EIATTR_KPARAM_INFO
	.align		4
.L_38:
        /*0008*/ 	.byte	0x04, 0x17
        /*000a*/ 	.short	(.L_40 - .L_39)
.L_39:
        /*000c*/ 	.word	0x00000000
        /*0010*/ 	.short	0x0006
        /*0012*/ 	.short	0x0028
        /*0014*/ 	.byte	0x00, 0xf5, 0x21, 0x00


	//----- nvinfo : EIATTR_KPARAM_INFO
	.align		4
.L_40:
        /*0018*/ 	.byte	0x04, 0x17
        /*001a*/ 	.short	(.L_42 - .L_41)
.L_41:
        /*001c*/ 	.word	0x00000000
        /*0020*/ 	.short	0x0005
        /*0022*/ 	.short	0x0020
        /*0024*/ 	.byte	0x00, 0xf5, 0x21, 0x00


	//----- nvinfo : EIATTR_KPARAM_INFO
	.align		4
.L_42:
        /*0028*/ 	.byte	0x04, 0x17
        /*002a*/ 	.short	(.L_44 - .L_43)
.L_43:
        /*002c*/ 	.word	0x00000000
        /*0030*/ 	.short	0x0004
        /*0032*/ 	.short	0x0018
        /*0034*/ 	.byte	0x00, 0xf0, 0x11, 0x00


	//----- nvinfo : EIATTR_KPARAM_INFO
	.align		4
.L_44:
        /*0038*/ 	.byte	0x04, 0x17
        /*003a*/ 	.short	(.L_46 - .L_45)
.L_45:
        /*003c*/ 	.word	0x00000000
        /*0040*/ 	.short	0x0003
        /*0042*/ 	.short	0x0010
        /*0044*/ 	.byte	0x00, 0xf5, 0x21, 0x00


	//----- nvinfo : EIATTR_KPARAM_INFO
	.align		4
.L_46:
        /*0048*/ 	.byte	0x04, 0x17
        /*004a*/ 	.short	(.L_48 - .L_47)
.L_47:
        /*004c*/ 	.word	0x00000000
        /*0050*/ 	.short	0x0002
        /*0052*/ 	.short	0x0008
        /*0054*/ 	.byte	0x00, 0xf0, 0x11, 0x00


	//----- nvinfo : EIATTR_KPARAM_INFO
	.align		4
.L_48:
        /*0058*/ 	.byte	0x04, 0x17
        /*005a*/ 	.short	(.L_50 - .L_49)
.L_49:
        /*005c*/ 	.word	0x00000000
        /*0060*/ 	.short	0x0001
        /*0062*/ 	.short	0x0004
        /*0064*/ 	.byte	0x00, 0xf0, 0x11, 0x00


	//----- nvinfo : EIATTR_KPARAM_INFO
	.align		4
.L_50:
        /*0068*/ 	.byte	0x04, 0x17
        /*006a*/ 	.short	(.L_52 - .L_51)
.L_51:
        /*006c*/ 	.word	0x00000000
        /*0070*/ 	.short	0x0000
        /*0072*/ 	.short	0x0000
        /*0074*/ 	.byte	0x00, 0xf0, 0x11, 0x00


	//----- nvinfo : EIATTR_SPARSE_MMA_MASK
	.align		4
.L_52:
        /*0078*/ 	.byte	0x03, 0x50
        /*007a*/ 	.short	0x0000


	//----- nvinfo : EIATTR_MAXREG_COUNT
	.align		4
        /*007c*/ 	.byte	0x03, 0x1b
        /*007e*/ 	.short	0x00ff


	//----- nvinfo : EIATTR_NUM_BARRIERS
	.align		4
        /*0080*/ 	.byte	0x02, 0x4c
        /*0082*/ 	.byte	0x01
	.zero		1


	//----- nvinfo : EIATTR_MERCURY_ISA_VERSION
	.align		4
        /*0084*/ 	.byte	0x03, 0x5f
        /*0086*/ 	.short	0x0101


	//----- nvinfo : EIATTR_VRC_CTA_INIT_COUNT
	.align		4
        /*0088*/ 	.byte	0x02, 0x4a
	.zero		1
	.zero		1


	//----- nvinfo : EIATTR_EXIT_INSTR_OFFSETS
	.align		4
        /*008c*/ 	.byte	0x04, 0x1c
        /*008e*/ 	.short	(.L_54 - .L_53)


	//   ....[0]....
.L_53:
        /*0090*/ 	.word	0x00000830


	//----- nvinfo : EIATTR_CRS_STACK_SIZE
	.align		4
.L_54:
        /*0094*/ 	.byte	0x04, 0x1e
        /*0096*/ 	.short	(.L_56 - .L_55)
.L_55:
        /*0098*/ 	.word	0x00000000


	//----- nvinfo : EIATTR_CBANK_PARAM_SIZE
	.align		4
.L_56:
        /*009c*/ 	.byte	0x03, 0x19
        /*009e*/ 	.short	0x0030


	//----- nvinfo : EIATTR_PARAM_CBANK
	.align		4
        /*00a0*/ 	.byte	0x04, 0x0a
        /*00a2*/ 	.short	(.L_58 - .L_57)
	.align		4
.L_57:
        /*00a4*/ 	.word	index@(.nv.constant0._Z6kernelfffPPyiPiS_)
        /*00a8*/ 	.short	0x0380
        /*00aa*/ 	.short	0x0030


	//----- nvinfo : EIATTR_SW_WAR
	.align		4
.L_58:
        /*00ac*/ 	.byte	0x04, 0x36
        /*00ae*/ 	.short	(.L_60 - .L_59)
.L_59:
        /*00b0*/ 	.word	0x00000008
.L_60:


//--------------------- .nv.callgraph             --------------------------
	.section	.nv.callgraph,"",@"SHT_CUDA_CALLGRAPH"
	.align	4
	.sectionentsize	8
	.align		4
        /*0000*/ 	.word	0x00000000
	.align		4
        /*0004*/ 	.word	0xffffffff
	.align		4
        /*0008*/ 	.word	0x00000000
	.align		4
        /*000c*/ 	.word	0xfffffffe
	.align		4
        /*0010*/ 	.word	0x00000000
	.align		4
        /*0014*/ 	.word	0xfffffffd
	.align		4
        /*0018*/ 	.word	0x00000000
	.align		4
        /*001c*/ 	.word	0xfffffffc


//--------------------- .nv.constant4             --------------------------
	.section	.nv.constant4,"a",@progbits
	.align	8
	.align		8
.nv.constant4:
        /*0000*/ 	.dword	__cudart_i2opi_f


//--------------------- .text._Z7kernel_fffPyiPiS_ --------------------------
	.section	.text._Z7kernel_fffPyiPiS_,"ax",@progbits
	.align	128
        .global         _Z7kernel_fffPyiPiS_
        .type           _Z7kernel_fffPyiPiS_,@function
        .size           _Z7kernel_fffPyiPiS_,(.L_x_18 - _Z7kernel_fffPyiPiS_)
        .other          _Z7kernel_fffPyiPiS_,@"STO_CUDA_ENTRY STV_DEFAULT"
_Z7kernel_fffPyiPiS_:
.text._Z7kernel_fffPyiPiS_:
[----:B------:R-:W-:Y:S01]  /*0000*/  LDC R1, c[0x0][0x37c] ;  /* 0x0000df00ff017b82 */ /* 0x000fe20000000800 */
[----:B------:R-:W0:Y:S01]  /*0010*/  S2R R10, SR_TID.X ;  /* 0x00000000000a7919 */ /* 0x000e220000002100 */
[----:B------:R-:W1:Y:S01]  /*0020*/  LDCU UR4, c[0x0][0x380] ;  /* 0x00007000ff0477ac */ /* 0x000e620008000800 */
[----:B------:R-:W-:Y:S01]  /*0030*/  BSSY.RECONVERGENT B0, `(.L_x_0) ;  /* 0x0000015000007945 */ /* 0x000fe20003800200 */
[----:B------:R-:W2:Y:S01]  /*0040*/  LDCU.64 UR6, c[0x0][0x358] ;  /* 0x00006b00ff0677ac */ /* 0x000ea20008000a00 */
[----:B-1----:R-:W-:Y:S01]  /*0050*/  IMAD.U32 R0, RZ, RZ, UR4 ;  /* 0x00000004ff007e24 */ /* 0x002fe2000f8e00ff */
[----:B0-----:R-:W-:-:S13]  /*0060*/  ISETP.NE.AND P0, PT, R10, RZ, PT ;  /* 0x000000ff0a00720c */ /* 0x001fda0003f05270 */
[----:B--2---:R-:W-:Y:S05]  /*0070*/  @P0 BRA `(.L_x_1) ;  /* 0x0000000000400947 */ /* 0x004fea0003800000 */
[----:B------:R-:W-:Y:S01]  /*0080*/  CS2R R2, SR_GLOBALTIMERLO ;  /* 0x0000000000027805 */ /* 0x000fe20000015200 */
[----:B------:R-:W0:Y:S05]  /*0090*/  S2R R11, SR_CTAID.X ;  /* 0x00000000000b7919 */ /* 0x000e2a0000002500 */
[--C-:B------:R-:W-:Y:S01]  /*00a0*/  SHF.R.U32.HI R13, RZ, 0x3, R3.reuse ;  /* 0x00000003ff0d7819 */ /* 0x100fe20000011603 */
[----:B------:R-:W0:Y:S01]  /*00b0*/  LDC.64 R8, c[0x0][0x390] ;  /* 0x0000e400ff087b82 */ /* 0x000e220000000a00 */
[----:B------:R-:W-:-:S03]  /*00c0*/  SHF.R.U64 R3, R2, 0x3, R3 ;  /* 0x0000000302037819 */ /* 0x000fc60000001203 */
[----:B------:R-:W-:-:S04]  /*00d0*/  IMAD.WIDE.U32 R4, R13, -0x1cac0831, RZ ;  /* 0xe353f7cf0d047825 */ /* 0x000fc800078e00ff */
[----:B------:R-:W-:-:S04]  /*00e0*/  IMAD.WIDE.U32 R4, P0, R3, 0x20c49ba5, R4 ;  /* 0x20c49ba503047825 */ /* 0x000fc80007800004 */
[----:B------:R-:W-:-:S04]  /*00f0*/  IMAD.WIDE.U32 R2, R3, -0x1cac0831, RZ ;  /* 0xe353f7cf03027825 */ /* 0x000fc800078e00ff */
[----:B------:R-:W-:Y:S01]  /*0100*/  IMAD.X R7, RZ, RZ, RZ, P0 ;  /* 0x000000ffff077224 */ /* 0x000fe200000e06ff */
[----:B------:R-:W-:Y:S01]  /*0110*/  IADD3 RZ, P0, PT, R3, R4, RZ ;  /* 0x0000000403ff7210 */ /* 0x000fe20007f1e0ff */
[----:B------:R-:W-:-:S04]  /*0120*/  IMAD.MOV.U32 R6, RZ, RZ, R5 ;  /* 0x000000ffff067224 */ /* 0x000fc800078e0005 */
[----:B------:R-:W-:-:S05]  /*0130*/  IMAD.WIDE.U32.X R2, R13, 0x20c49ba5, R6, P0 ;  /* 0x20c49ba50d027825 */ /* 0x000fca00000e0406 */
[--C-:B------:R-:W-:Y:S02]  /*0140*/  SHF.R.U64 R4, R2, 0x4, R3.reuse ;  /* 0x0000000402047819 */ /* 0x100fe40000001203 */
[----:B------:R-:W-:Y:S01]  /*0150*/  SHF.R.U32.HI R5, RZ, 0x4, R3 ;  /* 0x00000004ff057819 */ /* 0x000fe20000011603 */
[----:B0-----:R-:W-:-:S05]  /*0160*/  IMAD.WIDE.U32 R2, R11, 0x8, R8 ;  /* 0x000000080b027825 */ /* 0x001fca00078e0008 */
[----:B------:R0:W-:Y:S02]  /*0170*/  STG.E.64 desc[UR6][R2.64], R4 ;  /* 0x0000000402007986 */ /* 0x0001e4000c101b06 */
.L_x_1:
[----:B------:R-:W-:Y:S05]  /*0180*/  BSYNC.RECONVERGENT B0 ;  /* 0x0000000000007941 */ /* 0x000fea0003800200 */
.L_x_0:
[----:B------:R-:W-:Y:S06]  /*0190*/  BAR.SYNC.DEFER_BLOCKING 0x0 ;  /* 0x0000000000007b1d */ /* 0x000fec0000010000 */
[----:B------:R-:W-:-:S05]  /*01a0*/  UMOV UR4, URZ ;  /* 0x000000ff00047c82 */ /* 0x000fca0008000000 */
.L_x_5:
[C---:B0-----:R-:W-:Y:S01]  /*01b0*/  FMUL R3, R0.reuse, 0.63661974668502807617 ;  /* 0x3f22f98300037820 */ /* 0x041fe20000400000 */
[----:B------:R-:W-:-:S05]  /*01c0*/  FSETP.GE.AND P0, PT, |R0|, 105615, PT ;  /* 0x47ce47800000780b */ /* 0x000fca0003f06200 */
[----:B------:R-:W0:Y:S02]  /*01d0*/  F2I.NTZ R3, R3 ;  /* 0x0000000300037305 */ /* 0x000e240000203100 */
[----:B0-----:R-:W-:-:S05]  /*01e0*/  I2FP.F32.S32 R5, R3 ;  /* 0x0000000300057245 */ /* 0x001fca0000201400 */
[----:B------:R-:W-:-:S04]  /*01f0*/  FFMA R4, R5, -1.5707962512969970703, R0 ;  /* 0xbfc90fda05047823 */ /* 0x000fc80000000000 */
[----:B------:R-:W-:-:S04]  /*0200*/  FFMA R4, R5, -7.5497894158615963534e-08, R4 ;  /* 0xb3a2216805047823 */ /* 0x000fc80000000004 */
[----:B------:R-:W-:Y:S01]  /*0210*/  FFMA R6, R5, -5.3903029534742383927e-15, R4 ;  /* 0xa7c234c505067823 */ /* 0x000fe20000000004 */
[----:B------:R-:W-:Y:S06]  /*0220*/  @!P0 BRA `(.L_x_2) ;  /* 0x0000000400688947 */ /* 0x000fec0003800000 */
[----:B------:R-:W-:-:S13]  /*0230*/  FSETP.NEU.AND P0, PT, |R0|, +INF , PT ;  /* 0x7f8000000000780b */ /* 0x000fda0003f0d200 */
[----:B------:R-:W-:Y:S01]  /*0240*/  @!P0 FMUL R6, RZ, R0 ;  /* 0x00000000ff068220 */ /* 0x000fe20000400000 */
[----:B------:R-:W-:Y:S01]  /*0250*/  @!P0 IMAD.MOV.U32 R3, RZ, RZ, RZ ;  /* 0x000000ffff038224 */ /* 0x000fe200078e00ff */
[----:B------:R-:W-:Y:S06]  /*0260*/  @!P0 BRA `(.L_x_2) ;  /* 0x0000000400588947 */ /* 0x000fec0003800000 */
[----:B------:R-:W0:Y:S01]  /*0270*/  LDC.64 R4, c[0x4][RZ] ;  /* 0x01000000ff047b82 */ /* 0x000e220000000a00 */
[----:B------:R-:W-:Y:S02]  /*0280*/  IMAD.SHL.U32 R6, R0, 0x100, RZ ;  /* 0x0000010000067824 */ /* 0x000fe400078e00ff */
[----:B------:R-:W-:Y:S02]  /*0290*/  HFMA2 R19, -RZ, RZ, 0, 0 ;  /* 0x00000000ff137431 */ /* 0x000fe400000001ff */
[----:B------:R-:W-:Y:S02]  /*02a0*/  IMAD.MOV.U32 R3, RZ, RZ, RZ ;  /* 0x000000ffff037224 */ /* 0x000fe400078e00ff */
[----:B------:R-:W-:Y:S01]  /*02b0*/  IMAD.MOV.U32 R17, RZ, RZ, RZ ;  /* 0x000000ffff117224 */ /* 0x000fe200078e00ff */
[----:B------:R-:W-:-:S07]  /*02c0*/  LOP3.LUT R21, R6, 0x80000000, RZ, 0xfc, !PT ;  /* 0x8000000006157812 */ /* 0x000fce00078efcff */
.L_x_3:
[----:B0-----:R-:W-:-:S05]  /*02d0*/  IMAD.WIDE.U32 R8, R17, 0x4, R4 ;  /* 0x0000000411087825 */ /* 0x001fca00078e0004 */
[----:B------:R-:W2:Y:S01]  /*02e0*/  LDG.E.CONSTANT R6, desc[UR6][R8.64] ;  /* 0x0000000608067981 */ /* 0x000ea2000c1e9900 */
[C---:B------:R-:W-:Y:S02]  /*02f0*/  IMAD.SHL.U32 R16, R17.reuse, 0x4, RZ ;  /* 0x0000000411107824 */ /* 0x040fe400078e00ff */
[----:B------:R-:W-:-:S03]  /*0300*/  VIADD R17, R17, 0x1 ;  /* 0x0000000111117836 */ /* 0x000fc60000000000 */
[C---:B------:R-:W-:Y:S02]  /*0310*/  ISETP.EQ.AND P0, PT, R16.reuse, RZ, PT ;  /* 0x000000ff1000720c */ /* 0x040fe40003f02270 */
[C---:B------:R-:W-:Y:S02]  /*0320*/  ISETP.EQ.AND P5, PT, R16.reuse, 0x4, PT ;  /* 0x000000041000780c */ /* 0x040fe40003fa2270 */
[C---:B------:R-:W-:Y:S02]  /*0330*/  ISETP.EQ.AND P4, PT, R16.reuse, 0x8, PT ;  /* 0x000000081000780c */ /* 0x040fe40003f82270 */
[C---:B------:R-:W-:Y:S02]  /*0340*/  ISETP.EQ.AND P3, PT, R16.reuse, 0xc, PT ;  /* 0x0000000c1000780c */ /* 0x040fe40003f62270 */
[C---:B------:R-:W-:Y:S02]  /*0350*/  ISETP.EQ.AND P2, PT, R16.reuse, 0x10, PT ;  /* 0x000000101000780c */ /* 0x040fe40003f42270 */
[----:B------:R-:W-:Y:S01]  /*0360*/  ISETP.EQ.AND P1, PT, R16, 0x14, PT ;  /* 0x000000141000780c */ /* 0x000fe20003f22270 */
[----:B--2---:R-:W-:-:S03]  /*0370*/  IMAD.WIDE.U32 R6, R6, R21, RZ ;  /* 0x0000001506067225 */ /* 0x004fc600078e00ff */
[----:B------:R-:W-:-:S04]  /*0380*/  IADD3 R6, P6, PT, R6, R3, RZ ;  /* 0x0000000306067210 */ /* 0x000fc80007fde0ff */
[----:B------:R-:W-:Y:S01]  /*0390*/  @P4 MOV R13, R6 ;  /* 0x00000006000d4202 */ /* 0x000fe20000000f00 */
[----:B------:R-:W-:Y:S01]  /*03a0*/  IMAD.X R3, R7, 0x1, R19, P6 ;  /* 0x0000000107037824 */ /* 0x000fe200030e0613 */
[----:B------:R-:W-:Y:S01]  /*03b0*/  ISETP.NE.AND P6, PT, R17, 0x6, PT ;  /* 0x000000061100780c */ /* 0x000fe20003fc5270 */
[--C-:B------:R-:W-:Y:S02]  /*03c0*/  @P0 IMAD.MOV.U32 R2, RZ, RZ, R6.reuse ;  /* 0x000000ffff020224 */ /* 0x100fe400078e0006 */
[--C-:B------:R-:W-:Y:S02]  /*03d0*/  @P5 IMAD.MOV.U32 R12, RZ, RZ, R6.reuse ;  /* 0x000000ffff0c5224 */ /* 0x100fe400078e0006 */
[--C-:B------:R-:W-:Y:S02]  /*03e0*/  @P3 IMAD.MOV.U32 R14, RZ, RZ, R6.reuse ;  /* 0x000000ffff0e3224 */ /* 0x100fe400078e0006 */
[--C-:B------:R-:W-:Y:S02]  /*03f0*/  @P2 IMAD.MOV.U32 R15, RZ, RZ, R6.reuse ;  /* 0x000000ffff0f2224 */ /* 0x100fe400078e0006 */
[----:B------:R-:W-:-:S04]  /*0400*/  @P1 IMAD.MOV.U32 R11, RZ, RZ, R6 ;  /* 0x000000ffff0b1224 */ /* 0x000fc800078e0006 */
[----:B------:R-:W-:Y:S05]  /*0410*/  @P6 BRA `(.L_x_3) ;  /* 0xfffffffc00ac6947 */ /* 0x000fea000383ffff */
[----:B------:R-:W-:-:S04]  /*0420*/  SHF.R.U32.HI R4, RZ, 0x17, R0 ;  /* 0x00000017ff047819 */ /* 0x000fc80000011600 */
[C---:B------:R-:W-:Y:S02]  /*0430*/  LOP3.LUT R5, R4.reuse, 0xe0, RZ, 0xc0, !PT ;  /* 0x000000e004057812 */ /* 0x040fe400078ec0ff */
[----:B------:R-:W-:-:S03]  /*0440*/  LOP3.LUT P6, RZ, R4, 0x1f, RZ, 0xc0, !PT ;  /* 0x0000001f04ff7812 */ /* 0x000fc600078cc0ff */
[----:B------:R-:W-:-:S05]  /*0450*/  VIADD R5, R5, 0xffffff80 ;  /* 0xffffff8005057836 */ /* 0x000fca0000000000 */
[----:B------:R-:W-:-:S05]  /*0460*/  SHF.R.U32.HI R5, RZ, 0x5, R5 ;  /* 0x00000005ff057819 */ /* 0x000fca0000011605 */
[----:B------:R-:W-:-:S05]  /*0470*/  IMAD.U32 R7, R5, -0x4, RZ ;  /* 0xfffffffc05077824 */ /* 0x000fca00078e00ff */
[C---:B------:R-:W-:Y:S02]  /*0480*/  ISETP.EQ.AND P3, PT, R7.reuse, -0x18, PT ;  /* 0xffffffe80700780c */ /* 0x040fe40003f62270 */
[C---:B------:R-:W-:Y:S02]  /*0490*/  ISETP.EQ.AND P4, PT, R7.reuse, -0x14, PT ;  /* 0xffffffec0700780c */ /* 0x040fe40003f82270 */
[C---:B------:R-:W-:Y:S02]  /*04a0*/  ISETP.EQ.AND P2, PT, R7.reuse, -0x10, PT ;  /* 0xfffffff00700780c */ /* 0x040fe40003f42270 */
[C---:B------:R-:W-:Y:S02]  /*04b0*/  ISETP.EQ.AND P1, PT, R7.reuse, -0xc, PT ;  /* 0xfffffff40700780c */ /* 0x040fe40003f22270 */
[C---:B------:R-:W-:Y:S02]  /*04c0*/  ISETP.EQ.AND P0, PT, R7.reuse, -0x8, PT ;  /* 0xfffffff80700780c */ /* 0x040fe40003f02270 */
[----:B------:R-:W-:-:S03]  /*04d0*/  ISETP.EQ.AND P5, PT, R7, RZ, PT ;  /* 0x000000ff0700720c */ /* 0x000fc60003fa2270 */
[----:B------:R-:W-:Y:S01]  /*04e0*/  @P3 IMAD.MOV.U32 R5, RZ, RZ, R2 ;  /* 0x000000ffff053224 */ /* 0x000fe200078e0002 */
[C---:B------:R-:W-:Y:S01]  /*04f0*/  ISETP.EQ.AND P3, PT, R7.reuse, -0x4, PT ;  /* 0xfffffffc0700780c */ /* 0x040fe20003f62270 */
[----:B------:R-:W-:Y:S01]  /*0500*/  @P4 IMAD.MOV.U32 R5, RZ, RZ, R12 ;  /* 0x000000ffff054224 */ /* 0x000fe200078e000c */
[----:B------:R-:W-:Y:S01]  /*0510*/  @P4 MOV R6, R2 ;  /* 0x0000000200064202 */ /* 0x000fe20000000f00 */
[--C-:B------:R-:W-:Y:S01]  /*0520*/  @P2 IMAD.MOV.U32 R5, RZ, RZ, R13.reuse ;  /* 0x000000ffff052224 */ /* 0x100fe200078e000d */
[----:B------:R-:W-:Y:S01]  /*0530*/  ISETP.EQ.AND P4, PT, R7, 0x4, PT ;  /* 0x000000040700780c */ /* 0x000fe20003f82270 */
[----:B------:R-:W-:Y:S02]  /*0540*/  @P1 IMAD.MOV.U32 R5, RZ, RZ, R14 ;  /* 0x000000ffff051224 */ /* 0x000fe400078e000e */
[----:B------:R-:W-:Y:S01]  /*0550*/  @P0 MOV R5, R15 ;  /* 0x0000000f00050202 */ /* 0x000fe20000000f00 */
[----:B------:R-:W-:Y:S02]  /*0560*/  @P2 IMAD.MOV.U32 R6, RZ, RZ, R12 ;  /* 0x000000ffff062224 */ /* 0x000fe400078e000c */
[----:B------:R-:W-:-:S02]  /*0570*/  @P1 IMAD.MOV.U32 R6, RZ, RZ, R13 ;  /* 0x000000ffff061224 */ /* 0x000fc400078e000d */
[----:B------:R-:W-:Y:S02]  /*0580*/  @P0 IMAD.MOV.U32 R6, RZ, RZ, R14 ;  /* 0x000000ffff060224 */ /* 0x000fe400078e000e */
[----:B------:R-:W-:Y:S02]  /*0590*/  @P3 IMAD.MOV.U32 R5, RZ, RZ, R11 ;  /* 0x000000ffff053224 */ /* 0x000fe400078e000b */
[----:B------:R-:W-:Y:S02]  /*05a0*/  @P5 IMAD.MOV.U32 R5, RZ, RZ, R3 ;  /* 0x000000ffff055224 */ /* 0x000fe400078e0003 */
[----:B------:R-:W-:Y:S02]  /*05b0*/  @P3 IMAD.MOV.U32 R6, RZ, RZ, R15 ;  /* 0x000000ffff063224 */ /* 0x000fe400078e000f */
[----:B------:R-:W-:Y:S01]  /*05c0*/  @P5 IMAD.MOV.U32 R6, RZ, RZ, R11 ;  /* 0x000000ffff065224 */ /* 0x000fe200078e000b */
[----:B------:R-:W-:Y:S01]  /*05d0*/  MOV R8, R5 ;  /* 0x0000000500087202 */ /* 0x000fe20000000f00 */
[----:B------:R-:W-:Y:S01]  /*05e0*/  @P4 IMAD.MOV.U32 R6, RZ, RZ, R3 ;  /* 0x000000ffff064224 */ /* 0x000fe200078e0003 */
[----:B------:R-:W-:Y:S06]  /*05f0*/  @!P6 BRA `(.L_x_4) ;  /* 0x00000000002ce947 */ /* 0x000fec0003800000 */
[----:B------:R-:W-:Y:S02]  /*0600*/  @P2 IMAD.MOV.U32 R5, RZ, RZ, R2 ;  /* 0x000000ffff052224 */ /* 0x000fe400078e0002 */
[----:B------:R-:W-:Y:S02]  /*0610*/  @P1 IMAD.MOV.U32 R5, RZ, RZ, R12 ;  /* 0x000000ffff051224 */ /* 0x000fe400078e000c */
[----:B------:R-:W-:Y:S01]  /*0620*/  @P0 IMAD.MOV.U32 R5, RZ, RZ, R13 ;  /* 0x000000ffff050224 */ /* 0x000fe200078e000d */
[----:B------:R-:W-:Y:S01]  /*0630*/  ISETP.EQ.AND P0, PT, R7, 0x8, PT ;  /* 0x000000080700780c */ /* 0x000fe20003f02270 */
[----:B------:R-:W-:Y:S01]  /*0640*/  @P3 IMAD.MOV.U32 R5, RZ, RZ, R14 ;  /* 0x000000ffff053224 */ /* 0x000fe200078e000e */
[----:B------:R-:W-:Y:S01]  /*0650*/  LOP3.LUT R7, R4, 0x1f, RZ, 0xc0, !PT ;  /* 0x0000001f04077812 */ /* 0x000fe200078ec0ff */
[----:B------:R-:W-:Y:S01]  /*0660*/  @P5 IMAD.MOV.U32 R5, RZ, RZ, R15 ;  /* 0x000000ffff055224 */ /* 0x000fe200078e000f */
[----:B------:R-:W-:Y:S02]  /*0670*/  @P4 MOV R5, R11 ;  /* 0x0000000b00054202 */ /* 0x000fe40000000f00 */
[----:B------:R-:W-:-:S07]  /*0680*/  SHF.L.W.U32.HI R8, R6, R7, R8 ;  /* 0x0000000706087219 */ /* 0x000fce0000010e08 */
[----:B------:R-:W-:-:S05]  /*0690*/  @P0 IMAD.MOV.U32 R5, RZ, RZ, R3 ;  /* 0x000000ffff050224 */ /* 0x000fca00078e0003 */
[----:B------:R-:W-:-:S07]  /*06a0*/  SHF.L.W.U32.HI R6, R5, R7, R6 ;  /* 0x0000000705067219 */ /* 0x000fce0000010e06 */
.L_x_4:
[C---:B------:R-:W-:Y:S01]  /*06b0*/  SHF.L.W.U32.HI R9, R6.reuse, 0x2, R8 ;  /* 0x0000000206097819 */ /* 0x040fe20000010e08 */
[----:B------:R-:W-:Y:S01]  /*06c0*/  IMAD.SHL.U32 R6, R6, 0x4, RZ ;  /* 0x0000000406067824 */ /* 0x000fe200078e00ff */
[----:B------:R-:W-:Y:S01]  /*06d0*/  UMOV UR8, 0x54442d19 ;  /* 0x54442d1900087882 */ /* 0x000fe20000000000 */
[----:B------:R-:W-:Y:S01]  /*06e0*/  UMOV UR9, 0x3bf921fb ;  /* 0x3bf921fb00097882 */ /* 0x000fe20000000000 */
[----:B------:R-:W-:Y:S02]  /*06f0*/  SHF.R.S32.HI R3, RZ, 0x1f, R9 ;  /* 0x0000001fff037819 */ /* 0x000fe40000011409 */
[----:B------:R-:W-:Y:S02]  /*0700*/  ISETP.GE.AND P0, PT, R0, RZ, PT ;  /* 0x000000ff0000720c */ /* 0x000fe40003f06270 */
[C---:B------:R-:W-:Y:S02]  /*0710*/  LOP3.LUT R6, R3.reuse, R6, RZ, 0x3c, !PT ;  /* 0x0000000603067212 */ /* 0x040fe400078e3cff */
[----:B------:R-:W-:-:S02]  /*0720*/  LOP3.LUT R7, R3, R9, RZ, 0x3c, !PT ;  /* 0x0000000903077212 */ /* 0x000fc400078e3cff */
[----:B------:R-:W-:Y:S02]  /*0730*/  SHF.R.U32.HI R3, RZ, 0x1e, R8 ;  /* 0x0000001eff037819 */ /* 0x000fe40000011608 */
[----:B------:R-:W0:Y:S01]  /*0740*/  I2F.F64.S64 R4, R6 ;  /* 0x0000000600047312 */ /* 0x000e220000301c00 */
[C---:B------:R-:W-:Y:S02]  /*0750*/  LOP3.LUT R0, R9.reuse, R0, RZ, 0x3c, !PT ;  /* 0x0000000009007212 */ /* 0x040fe400078e3cff */
[----:B------:R-:W-:Y:S02]  /*0760*/  LEA.HI R3, R9, R3, RZ, 0x1 ;  /* 0x0000000309037211 */ /* 0x000fe400078f08ff */
[----:B------:R-:W-:-:S03]  /*0770*/  ISETP.GE.AND P1, PT, R0, RZ, PT ;  /* 0x000000ff0000720c */ /* 0x000fc60003f26270 */
[----:B------:R-:W-:-:S04]  /*0780*/  IMAD.MOV R0, RZ, RZ, -R3 ;  /* 0x000000ffff007224 */ /* 0x000fc800078e0a03 */
[----:B------:R-:W-:Y:S01]  /*0790*/  @!P0 IMAD.MOV.U32 R3, RZ, RZ, R0 ;  /* 0x000000ffff038224 */ /* 0x000fe200078e0000 */
[----:B0-----:R-:W-:-:S10]  /*07a0*/  DMUL R4, R4, UR8 ;  /* 0x0000000804047c28 */ /* 0x001fd40008000000 */
[----:B------:R-:W0:Y:S02]  /*07b0*/  F2F.F32.F64 R4, R4 ;  /* 0x0000000400047310 */ /* 0x000e240000301000 */
[----:B0-----:R-:W-:-:S07]  /*07c0*/  FSEL R6, -R4, R4, !P1 ;  /* 0x0000000404067208 */ /* 0x001fce0004800100 */
.L_x_2:
[----:B------:R-:W-:Y:S02]  /*07d0*/  IMAD.MOV.U32 R0, RZ, RZ, 0x37cbac00 ;  /* 0x37cbac00ff007424 */ /* 0x000fe400078e00ff */
[----:B------:R-:W-:Y:S01]  /*07e0*/  FMUL R5, R6, R6 ;  /* 0x0000000606057220 */ /* 0x000fe20000400000 */
[C---:B------:R-:W-:Y:S01]  /*07f0*/  LOP3.LUT R4, R3.reuse, 0x1, RZ, 0xc0, !PT ;  /* 0x0000000103047812 */ /* 0x040fe200078ec0ff */
[----:B------:R-:W-:Y:S01]  /*0800*/  IMAD.MOV.U32 R7, RZ, RZ, 0x3effffff ;  /* 0x3effffffff077424 */ /* 0x000fe200078e00ff */
[----:B------:R-:W-:Y:S01]  /*0810*/  LOP3.LUT P1, RZ, R3, 0x2, RZ, 0xc0, !PT ;  /* 0x0000000203ff7812 */ /* 0x000fe2000782c0ff */
[----:B------:R-:W-:Y:S01]  /*0820*/  FFMA R0, R5, R0, -0.0013887860113754868507 ;  /* 0xbab607ed05007423 */ /* 0x000fe20000000000 */
[----:B------:R-:W-:Y:S01]  /*0830*/  ISETP.NE.U32.AND P0, PT, R4, 0x1, PT ;  /* 0x000000010400780c */ /* 0x000fe20003f05070 */
[----:B------:R-:W-:Y:S01]  /*0840*/  UIADD3 UR4, UPT, UPT, UR4, 0x1, URZ ;  /* 0x0000000104047890 */ /* 0x000fe2000fffe0ff */
[----:B------:R-:W-:Y:S02]  /*0850*/  MOV R4, 0x3d2aaabb ;  /* 0x3d2aaabb00047802 */ /* 0x000fe40000000f00 */
[----:B------:R-:W-:Y:S01]  /*0860*/  FSEL R0, R0, -0.00019574658654164522886, !P0 ;  /* 0xb94d415300007808 */ /* 0x000fe20004000000 */
[----:B------:R-:W-:Y:S01]  /*0870*/  UISETP.NE.AND UP0, UPT, UR4, 0x3e8, UPT ;  /* 0x000003e80400788c */ /* 0x000fe2000bf05270 */
[----:B------:R-:W-:-:S02]  /*0880*/  FSEL R4, R4, 0.0083327032625675201416, !P0 ;  /* 0x3c0885e404047808 */ /* 0x000fc40004000000 */
[----:B------:R-:W-:-:S03]  /*0890*/  FSEL R3, -R7, -0.16666662693023681641, !P0 ;  /* 0xbe2aaaa807037808 */ /* 0x000fc60004000100 */
[----:B------:R-:W-:Y:S01]  /*08a0*/  FFMA R4, R5, R0, R4 ;  /* 0x0000000005047223 */ /* 0x000fe20000000004 */
[----:B------:R-:W-:-:S03]  /*08b0*/  FSEL R0, R6, 1, P0 ;  /* 0x3f80000006007808 */ /* 0x000fc60000000000 */
[C---:B------:R-:W-:Y:S02]  /*08c0*/  FFMA R3, R5.reuse, R4, R3 ;  /* 0x0000000405037223 */ /* 0x040fe40000000003 */
[----:B------:R-:W-:-:S04]  /*08d0*/  FFMA R5, R5, R0, RZ ;  /* 0x0000000005057223 */ /* 0x000fc800000000ff */
[----:B------:R-:W-:-:S04]  /*08e0*/  FFMA R0, R5, R3, R0 ;  /* 0x0000000305007223 */ /* 0x000fc80000000000 */
[----:B------:R-:W-:Y:S01]  /*08f0*/  @P1 FADD R0, RZ, -R0 ;  /* 0x80000000ff001221 */ /* 0x000fe20000000000 */
[----:B------:R-:W-:Y:S06]  /*0900*/  BRA.U UP0, `(.L_x_5) ;  /* 0xfffffff900287547 */ /* 0x000fec000b83ffff */
[----:B------:R-:W0:Y:S02]  /*0910*/  LDCU UR4, c[0x0][0x398] ;  /* 0x00007300ff0477ac */ /* 0x000e240008000800 */
[----:B0-----:R-:W-:-:S09]  /*0920*/  UISETP.GE.AND UP0, UPT, UR4, 0x1, UPT ;  /* 0x000000010400788c */ /* 0x001fd2000bf06270 */
[----:B------:R-:W-:Y:S05]  /*0930*/  BRA.U !UP0, `(.L_x_6) ;  /* 0x0000000508ec7547 */ /* 0x000fea000b800000 */
[----:B------:R-:W-:-:S05]  /*0940*/  UMOV UR4, URZ ;  /* 0x000000ff00047c82 */ /* 0x000fca0008000000 */
.L_x_10:
[C---:B------:R-:W-:Y:S01]  /*0950*/  FMUL R3, R0.reuse, 0.63661974668502807617 ;  /* 0x3f22f98300037820 */ /* 0x040fe20000400000 */
        /* <DEDUP_REMOVED lines=11> */
[----:B------:R-:W-:Y:S01]  /*0a10*/  IMAD.SHL.U32 R4, R0, 0x100, RZ ;  /* 0x0000010000047824 */ /* 0x000fe200078e00ff */
[----:B------:R-:W-:Y:S01]  /*0a20*/  CS2R R8, SRZ ;  /* 0x0000000000087805 */ /* 0x000fe2000001ff00 */
[----:B------:R-:W-:Y:S01]  /*0a30*/  IMAD.MOV.U32 R3, RZ, RZ, RZ ;  /* 0x000000ffff037224 */ /* 0x000fe200078e00ff */
[----:B------:R-:W0:Y:S02]  /*0a40*/  LDCU.64 UR8, c[0x4][URZ] ;  /* 0x01000000ff0877ac */ /* 0x000e240008000a00 */
[----:B------:R-:W-:Y:S01]  /*0a50*/  LOP3.LUT R17, R4, 0x80000000, RZ, 0xfc, !PT ;  /* 0x8000000004117812 */ /* 0x000fe200078efcff */
[----:B------:R-:W-:-:S06]  /*0a60*/  UMOV UR5, URZ ;  /* 0x000000ff00057c82 */ /* 0x000fcc0008000000 */
.L_x_8:
[----:B0-----:R-:W-:Y:S01]  /*0a70*/  IMAD.U32 R6, RZ, RZ, UR8 ;  /* 0x00000008ff067e24 */ /* 0x001fe2000f8e00ff */
[----:B------:R-:W-:-:S05]  /*0a80*/  MOV R7, UR9 ;  /* 0x0000000900077c02 */ /* 0x000fca0008000f00 */
[----:B------:R-:W2:Y:S01]  /*0a90*/  LDG.E.CONSTANT R4, desc[UR6][R6.64] ;  /* 0x0000000606047981 */ /* 0x000ea2000c1e9900 */
[----:B------:R-:W-:Y:S01]  /*0aa0*/  UIADD3 UR5, UPT, UPT, UR5, 0x1, URZ ;  /* 0x0000000105057890 */ /* 0x000fe2000fffe0ff */
[C---:B------:R-:W-:Y:S01]  /*0ab0*/  ISETP.EQ.AND P0, PT, R8.reuse, RZ, PT ;  /* 0x000000ff0800720c */ /* 0x040fe20003f02270 */
[----:B------:R-:W-:Y:S01]  /*0ac0*/  UIADD3 UR8, UP1, UPT, UR8, 0x4, URZ ;  /* 0x0000000408087890 */ /* 0x000fe2000ff3e0ff */
[C---:B------:R-:W-:Y:S01]  /*0ad0*/  ISETP.EQ.AND P1, PT, R8.reuse, 0x4, PT ;  /* 0x000000040800780c */ /* 0x040fe20003f22270 */
[----:B------:R-:W-:Y:S01]  /*0ae0*/  UISETP.NE.AND UP0, UPT, UR5, 0x6, UPT ;  /* 0x000000060500788c */ /* 0x000fe2000bf05270 */
[C---:B------:R-:W-:Y:S01]  /*0af0*/  ISETP.EQ.AND P2, PT, R8.reuse, 0x8, PT ;  /* 0x000000080800780c */ /* 0x040fe20003f42270 */
[----:B------:R-:W-:Y:S01]  /*0b00*/  UIADD3.X UR9, UPT, UPT, URZ, UR9, URZ, UP1, !UPT ;  /* 0x00000009ff097290 */ /* 0x000fe20008ffe4ff */
[C---:B------:R-:W-:Y:S02]  /*0b10*/  ISETP.EQ.AND P3, PT, R8.reuse, 0xc, PT ;  /* 0x0000000c0800780c */ /* 0x040fe40003f62270 */
[----:B------:R-:W-:-:S02]  /*0b20*/  ISETP.EQ.AND P4, PT, R8, 0x10, PT ;  /* 0x000000100800780c */ /* 0x000fc40003f82270 */
[C---:B------:R-:W-:Y:S01]  /*0b30*/  ISETP.EQ.AND P5, PT, R8.reuse, 0x14, PT ;  /* 0x000000140800780c */ /* 0x040fe20003fa2270 */
[----:B------:R-:W-:Y:S02]  /*0b40*/  VIADD R8, R8, 0x4 ;  /* 0x0000000408087836 */ /* 0x000fe40000000000 */
[----:B--2---:R-:W-:-:S03]  /*0b50*/  IMAD.WIDE.U32 R4, R4, R17, RZ ;  /* 0x0000001104047225 */ /* 0x004fc600078e00ff */
[----:B------:R-:W-:-:S05]  /*0b60*/  IADD3 R4, P6, PT, R4, R3, RZ ;  /* 0x0000000304047210 */ /* 0x000fca0007fde0ff */
[----:B------:R-:W-:Y:S01]  /*0b70*/  @P4 MOV R15, R4 ;  /* 0x00000004000f4202 */ /* 0x000fe20000000f00 */
[----:B------:R-:W-:Y:S02]  /*0b80*/  IMAD.X R3, R5, 0x1, R9, P6 ;  /* 0x0000000105037824 */ /* 0x000fe400030e0609 */
[--C-:B------:R-:W-:Y:S02]  /*0b90*/  @P0 IMAD.MOV.U32 R2, RZ, RZ, R4.reuse ;  /* 0x000000ffff020224 */ /* 0x100fe400078e0004 */
[--C-:B------:R-:W-:Y:S02]  /*0ba0*/  @P1 IMAD.MOV.U32 R12, RZ, RZ, R4.reuse ;  /* 0x000000ffff0c1224 */ /* 0x100fe400078e0004 */
[--C-:B------:R-:W-:Y:S02]  /*0bb0*/  @P2 IMAD.MOV.U32 R13, RZ, RZ, R4.reuse ;  /* 0x000000ffff0d2224 */ /* 0x100fe400078e0004 */
[--C-:B------:R-:W-:Y:S02]  /*0bc0*/  @P3 IMAD.MOV.U32 R14, RZ, RZ, R4.reuse ;  /* 0x000000ffff0e3224 */ /* 0x100fe400078e0004 */
[----:B------:R-:W-:Y:S01]  /*0bd0*/  @P5 IMAD.MOV.U32 R11, RZ, RZ, R4 ;  /* 0x000000ffff0b5224 */ /* 0x000fe200078e0004 */
[----:B------:R-:W-:Y:S06]  /*0be0*/  BRA.U UP0, `(.L_x_8) ;  /* 0xfffffffd00a07547 */ /* 0x000fec000b83ffff */
        /* <DEDUP_REMOVED lines=16> */
[----:B------:R-:W-:Y:S01]  /*0cf0*/  @P2 IMAD.MOV.U32 R5, RZ, RZ, R13 ;  /* 0x000000ffff052224 */ /* 0x000fe200078e000d */
[----:B------:R-:W-:Y:S01]  /*0d00*/  ISETP.EQ.AND P4, PT, R7, 0x4, PT ;  /* 0x000000040700780c */ /* 0x000fe20003f82270 */
[----:B------:R-:W-:Y:S02]  /*0d10*/  @P1 IMAD.MOV.U32 R5, RZ, RZ, R14 ;  /* 0x000000ffff051224 */ /* 0x000fe400078e000e */
[----:B------:R-:W-:Y:S02]  /*0d20*/  @P0 IMAD.MOV.U32 R5, RZ, RZ, R15 ;  /* 0x000000ffff050224 */ /* 0x000fe400078e000f */
[----:B------:R-:W-:-:S02]  /*0d30*/  @P2 IMAD.MOV.U32 R6, RZ, RZ, R12 ;  /* 0x000000ffff062224 */ /* 0x000fc400078e000c */
[----:B------:R-:W-:Y:S01]  /*0d40*/  @P1 IMAD.MOV.U32 R6, RZ, RZ, R13 ;  /* 0x000000ffff061224 */ /* 0x000fe200078e000d */
[----:B------:R-:W-:Y:S01]  /*0d50*/  @P0 MOV R6, R14 ;  /* 0x0000000e00060202 */ /* 0x000fe20000000f00 */
[----:B------:R-:W-:Y:S02]  /*0d60*/  @P3 IMAD.MOV.U32 R5, RZ, RZ, R11 ;  /* 0x000000ffff053224 */ /* 0x000fe400078e000b */
[----:B------:R-:W-:Y:S02]  /*0d70*/  @P5 IMAD.MOV.U32 R5, RZ, RZ, R3 ;  /* 0x000000ffff055224 */ /* 0x000fe400078e0003 */
[----:B------:R-:W-:Y:S02]  /*0d80*/  @P3 IMAD.MOV.U32 R6, RZ, RZ, R15 ;  /* 0x000000ffff063224 */ /* 0x000fe400078e000f */
[----:B------:R-:W-:Y:S01]  /*0d90*/  @P5 IMAD.MOV.U32 R6, RZ, RZ, R11 ;  /* 0x000000ffff065224 */ /* 0x000fe200078e000b */
[----:B------:R-:W-:Y:S01]  /*0da0*/  @P4 MOV R6, R3 ;  /* 0x0000000300064202 */ /* 0x000fe20000000f00 */
[----:B------:R-:W-:Y:S01]  /*0db0*/  IMAD.MOV.U32 R8, RZ, RZ, R5 ;  /* 0x000000ffff087224 */ /* 0x000fe200078e0005 */
[----:B------:R-:W-:Y:S06]  /*0dc0*/  @!P6 BRA `(.L_x_9) ;  /* 0x00000000002ce947 */ /* 0x000fec0003800000 */
[----:B------:R-:W-:Y:S02]  /*0dd0*/  @P2 IMAD.MOV.U32 R5, RZ, RZ, R2 ;  /* 0x000000ffff052224 */ /* 0x000fe400078e0002 */
[----:B------:R-:W-:Y:S02]  /*0de0*/  @P1 IMAD.MOV.U32 R5, RZ, RZ, R12 ;  /* 0x000000ffff051224 */ /* 0x000fe400078e000c */
[----:B------:R-:W-:Y:S01]  /*0df0*/  @P0 IMAD.MOV.U32 R5, RZ, RZ, R13 ;  /* 0x000000ffff050224 */ /* 0x000fe200078e000d */
[----:B------:R-:W-:Y:S01]  /*0e00*/  ISETP.EQ.AND P0, PT, R7, 0x8, PT ;  /* 0x000000080700780c */ /* 0x000fe20003f02270 */
[----:B------:R-:W-:Y:S01]  /*0e10*/  @P3 IMAD.MOV.U32 R5, RZ, RZ, R14 ;  /* 0x000000ffff053224 */ /* 0x000fe200078e000e */
[----:B------:R-:W-:Y:S01]  /*0e20*/  @P5 MOV R5, R15 ;  /* 0x0000000f00055202 */ /* 0x000fe20000000f00 */
[----:B------:R-:W-:Y:S01]  /*0e30*/  @P4 IMAD.MOV.U32 R5, RZ, RZ, R11 ;  /* 0x000000ffff054224 */ /* 0x000fe200078e000b */
[----:B------:R-:W-:-:S04]  /*0e40*/  LOP3.LUT R7, R4, 0x1f, RZ, 0xc0, !PT ;  /* 0x0000001f04077812 */ /* 0x000fc800078ec0ff */
[----:B------:R-:W-:-:S05]  /*0e50*/  SHF.L.W.U32.HI R8, R6, R7, R8 ;  /* 0x0000000706087219 */ /* 0x000fca0000010e08 */
[----:B------:R-:W-:-:S05]  /*0e60*/  @P0 IMAD.MOV.U32 R5, RZ, RZ, R3 ;  /* 0x000000ffff050224 */ /* 0x000fca00078e0003 */
[----:B------:R-:W-:-:S07]  /*0e70*/  SHF.L.W.U32.HI R6, R5, R7, R6 ;  /* 0x0000000705067219 */ /* 0x000fce0000010e06 */
.L_x_9:
        /* <DEDUP_REMOVED lines=18> */
.L_x_7:
[----:B------:R-:W-:Y:S01]  /*0fa0*/  MOV R0, 0x37cbac00 ;  /* 0x37cbac0000007802 */ /* 0x000fe20000000f00 */
[----:B------:R-:W0:Y:S01]  /*0fb0*/  LDCU UR5, c[0x0][0x398] ;  /* 0x00007300ff0577ac */ /* 0x000e220008000800 */
[C---:B------:R-:W-:Y:S01]  /*0fc0*/  LOP3.LUT R4, R3.reuse, 0x1, RZ, 0xc0, !PT ;  /* 0x0000000103047812 */ /* 0x040fe200078ec0ff */
[----:B------:R-:W-:Y:S01]  /*0fd0*/  FMUL R5, R6, R6 ;  /* 0x0000000606057220 */ /* 0x000fe20000400000 */
[----:B------:R-:W-:Y:S01]  /*0fe0*/  IMAD.MOV.U32 R7, RZ, RZ, 0x3effffff ;  /* 0x3effffffff077424 */ /* 0x000fe200078e00ff */
[----:B------:R-:W-:Y:S01]  /*0ff0*/  LOP3.LUT P1, RZ, R3, 0x2, RZ, 0xc0, !PT ;  /* 0x0000000203ff7812 */ /* 0x000fe2000782c0ff */
[----:B------:R-:W-:Y:S01]  /*1000*/  UIADD3 UR4, UPT, UPT, UR4, 0x1, URZ ;  /* 0x0000000104047890 */ /* 0x000fe2000fffe0ff */
[----:B------:R-:W-:Y:S01]  /*1010*/  ISETP.NE.U32.AND P0, PT, R4, 0x1, PT ;  /* 0x000000010400780c */ /* 0x000fe20003f05070 */
[----:B------:R-:W-:Y:S01]  /*1020*/  FFMA R0, R5, R0, -0.0013887860113754868507 ;  /* 0xbab607ed05007423 */ /* 0x000fe20000000000 */
[----:B------:R-:W-:Y:S02]  /*1030*/  IMAD.MOV.U32 R4, RZ, RZ, 0x3d2aaabb ;  /* 0x3d2aaabbff047424 */ /* 0x000fe400078e00ff */
[----:B------:R-:W-:-:S02]  /*1040*/  FSEL R3, -R7, -0.16666662693023681641, !P0 ;  /* 0xbe2aaaa807037808 */ /* 0x000fc40004000100 */
[----:B------:R-:W-:Y:S02]  /*1050*/  FSEL R0, R0, -0.00019574658654164522886, !P0 ;  /* 0xb94d415300007808 */ /* 0x000fe40004000000 */
[----:B------:R-:W-:Y:S01]  /*1060*/  FSEL R4, R4, 0.0083327032625675201416, !P0 ;  /* 0x3c0885e404047808 */ /* 0x000fe20004000000 */
[----:B0-----:R-:W-:-:S04]  /*1070*/  UISETP.NE.AND UP0, UPT, UR4, UR5, UPT ;  /* 0x000000050400728c */ /* 0x001fc8000bf05270 */
[----:B------:R-:W-:Y:S01]  /*1080*/  FFMA R4, R5, R0, R4 ;  /* 0x0000000005047223 */ /* 0x000fe20000000004 */
[----:B------:R-:W-:-:S03]  /*1090*/  FSEL R0, R6, 1, P0 ;  /* 0x3f80000006007808 */ /* 0x000fc60000000000 */
[C---:B------:R-:W-:Y:S02]  /*10a0*/  FFMA R3, R5.reuse, R4, R3 ;  /* 0x0000000405037223 */ /* 0x040fe40000000003 */
[----:B------:R-:W-:-:S04]  /*10b0*/  FFMA R5, R5, R0, RZ ;  /* 0x0000000005057223 */ /* 0x000fc800000000ff */
[----:B------:R-:W-:-:S04]  /*10c0*/  FFMA R0, R5, R3, R0 ;  /* 0x0000000305007223 */ /* 0x000fc80000000000 */
[----:B------:R-:W-:Y:S01]  /*10d0*/  @P1 FADD R0, RZ, -R0 ;  /* 0x80000000ff001221 */ /* 0x000fe20000000000 */
[----:B------:R-:W-:Y:S06]  /*10e0*/  BRA.U UP0, `(.L_x_10) ;  /* 0xfffffff900187547 */ /* 0x000fec000b83ffff */
.L_x_6:
[----:B------:R-:W-:Y:S01]  /*10f0*/  BAR.SYNC.DEFER_BLOCKING 0x0 ;  /* 0x0000000000007b1d */ /* 0x000fe20000010000 */
[----:B------:R-:W-:-:S13]  /*1100*/  ISETP.NE.AND P0, PT, R10, RZ, PT ;  /* 0x000000ff0a00720c */ /* 0x000fda0003f05270 */
[----:B------:R-:W-:Y:S05]  /*1110*/  @P0 EXIT ;  /* 0x000000000000094d */ /* 0x000fea0003800000 */
        /* <DEDUP_REMOVED lines=12> */
[----:B------:R-:W-:Y:S01]  /*11e0*/  SHF.R.U64 R2, R2, 0x4, R3 ;  /* 0x0000000402027819 */ /* 0x000fe20000001203 */
[----:B0-----:R-:W-:Y:S01]  /*11f0*/  IMAD.WIDE.U32 R8, R13, 0x8, R8 ;  /* 0x000000080d087825 */ /* 0x001fe200078e0008 */
[----:B------:R-:W-:-:S05]  /*1200*/  SHF.R.U32.HI R3, RZ, 0x4, R3 ;  /* 0x00000004ff037819 */ /* 0x000fca0000011603 */
[----:B------:R-:W-:Y:S01]  /*1210*/  STG.E.64 desc[UR6][R8.64+0x50], R2 ;  /* 0x0000500208007986 */ /* 0x000fe2000c101b06 */
[----:B------:R-:W-:Y:S05]  /*1220*/  EXIT ;  /* 0x000000000000794d */ /* 0x000fea0003800000 */
.L_x_11:
[----:B------:R-:W-:-:S00]  /*1230*/  BRA `(.L_x_11) ;  /* 0xfffffffc00fc7947 */ /* 0x000fc0000383ffff */
[----:B------:R-:W-:-:S00]  /*1240*/  NOP ;  /* 0x0000000000007918 */ /* 0x000fc00000000000 */
        /* <DEDUP_REMOVED lines=11> */
.L_x_18:


//--------------------- .text._Z6kernelfffPPyiPiS_ --------------------------
	.section	.text._Z6kernelfffPPyiPiS_,"ax",@progbits
	.align	128
        .global         _Z6kernelfffPPyiPiS_
        .type           _Z6kernelfffPPyiPiS_,@function
        .size           _Z6kernelfffPPyiPiS_,(.L_x_19 - _Z6kernelfffPPyiPiS_)
        .other          _Z6kernelfffPPyiPiS_,@"STO_CUDA_ENTRY STV_DEFAULT"
_Z6kernelfffPPyiPiS_:
.text._Z6kernelfffPPyiPiS_:
[----:B------:R-:W0:Y:S02]  /*0000*/  LDC R1, c[0x0][0x37c] ;  /* 0x0000df00ff017b82 */ /* 0x000e240000000800 */
[----:B0-----:R-:W-:Y:S01]  /*0010*/  VIADD R1, R1, 0xffffffe0 ;  /* 0xffffffe001017836 */ /* 0x001fe20000000000 */
[----:B------:R-:W0:Y:S01]  /*0020*/  LDCU.64 UR8, c[0x0][0x358] ;  /* 0x00006b00ff0877ac */ /* 0x000e220008000a00 */
[----:B------:R-:W-:Y:S01]  /*0030*/  CS2R R6, SR_GLOBALTIMERLO ;  /* 0x0000000000067805 */ /* 0x000fe20000015200 */
[----:B------:R-:W1:Y:S03]  /*0040*/  S2R R3, SR_CTAID.X ;  /* 0x0000000000037919 */ /* 0x000e660000002500 */
[----:B------:R-:W1:Y:S01]  /*0050*/  LDC.64 R10, c[0x0][0x390] ;  /* 0x0000e400ff0a7b82 */ /* 0x000e620000000a00 */
[----:B------:R-:W2:Y:S01]  /*0060*/  S2R R5, SR_TID.X ;  /* 0x0000000000057919 */ /* 0x000ea20000002100 */
[----:B------:R-:W-:Y:S01]  /*0070*/  SHF.R.U32.HI R15, RZ, 0x3, R7 ;  /* 0x00000003ff0f7819 */ /* 0x000fe20000011607 */
[----:B------:R-:W3:Y:S01]  /*0080*/  LDCU UR4, c[0x0][0x398] ;  /* 0x00007300ff0477ac */ /* 0x000ee20008000800 */
[----:B-1----:R-:W-:-:S05]  /*0090*/  IMAD.WIDE.U32 R10, R3, 0x8, R10 ;  /* 0x00000008030a7825 */ /* 0x002fca00078e000a */
[----:B0-----:R-:W2:Y:S01]  /*00a0*/  LDG.E.64 R2, desc[UR8][R10.64] ;  /* 0x000000080a027981 */ /* 0x001ea2000c1e1b00 */
[----:B------:R-:W-:Y:S01]  /*00b0*/  IMAD.WIDE.U32 R8, R15, -0x1cac0831, RZ ;  /* 0xe353f7cf0f087825 */ /* 0x000fe200078e00ff */
[----:B------:R-:W-:Y:S01]  /*00c0*/  SHF.R.U64 R7, R6, 0x3, R7 ;  /* 0x0000000306077819 */ /* 0x000fe20000001207 */
[----:B---3--:R-:W-:-:S04]  /*00d0*/  UISETP.GE.AND UP0, UPT, UR4, 0x1, UPT ;  /* 0x000000010400788c */ /* 0x008fc8000bf06270 */
        /* <DEDUP_REMOVED lines=8> */
[----:B--2---:R-:W-:-:S05]  /*0160*/  IMAD.WIDE.U32 R2, R5, 0x8, R2 ;  /* 0x0000000805027825 */ /* 0x004fca00078e0002 */
[----:B------:R0:W-:Y:S01]  /*0170*/  ST.E.64 desc[UR8][R2.64], R6 ;  /* 0x0000000602007985 */ /* 0x0001e2000c101b08 */
[----:B------:R-:W-:Y:S06]  /*0180*/  BAR.SYNC.DEFER_BLOCKING 0x0 ;  /* 0x0000000000007b1d */ /* 0x000fec0000010000 */
[----:B------:R-:W-:Y:S05]  /*0190*/  BRA.U !UP0, `(.L_x_12) ;  /* 0x0000000508647547 */ /* 0x000fea000b800000 */
[----:B------:R-:W0:Y:S02]  /*01a0*/  LDCU UR4, c[0x0][0x380] ;  /* 0x00007000ff0477ac */ /* 0x000e240008000800 */
[----:B0-----:R-:W-:Y:S01]  /*01b0*/  IMAD.U32 R7, RZ, RZ, UR4 ;  /* 0x00000004ff077e24 */ /* 0x001fe2000f8e00ff */
[----:B------:R-:W-:-:S06]  /*01c0*/  UMOV UR4, URZ ;  /* 0x000000ff00047c82 */ /* 0x000fcc0008000000 */
.L_x_16:
[C---:B------:R-:W-:Y:S01]  /*01d0*/  FMUL R0, R7.reuse, 0.63661974668502807617 ;  /* 0x3f22f98307007820 */ /* 0x040fe20000400000 */
[----:B------:R-:W-:Y:S01]  /*01e0*/  FSETP.GE.AND P0, PT, |R7|, 105615, PT ;  /* 0x47ce47800700780b */ /* 0x000fe20003f06200 */
[----:B------:R-:W-:Y:S04]  /*01f0*/  BSSY.RECONVERGENT B0, `(.L_x_13) ;  /* 0x000003e000007945 */ /* 0x000fe80003800200 */
        /* <DEDUP_REMOVED lines=10> */
[----:B------:R-:W-:Y:S02]  /*02a0*/  IMAD.SHL.U32 R2, R7, 0x100, RZ ;  /* 0x0000010007027824 */ /* 0x000fe400078e00ff */
[----:B------:R-:W-:Y:S02]  /*02b0*/  HFMA2 R6, -RZ, RZ, 0, 0 ;  /* 0x00000000ff067431 */ /* 0x000fe400000001ff */
[----:B------:R-:W-:Y:S01]  /*02c0*/  IMAD.MOV.U32 R0, RZ, RZ, R1 ;  /* 0x000000ffff007224 */ /* 0x000fe200078e0001 */
[----:B------:R-:W0:Y:S01]  /*02d0*/  LDCU.64 UR10, c[0x4][URZ] ;  /* 0x01000000ff0a77ac */ /* 0x000e220008000a00 */
[----:B------:R-:W-:Y:S01]  /*02e0*/  LOP3.LUT R15, R2, 0x80000000, RZ, 0xfc, !PT ;  /* 0x80000000020f7812 */ /* 0x000fe200078efcff */
[----:B------:R-:W-:Y:S01]  /*02f0*/  UMOV UR6, URZ ;  /* 0x000000ff00067c82 */ /* 0x000fe20008000000 */
[----:B------:R-:W-:-:S05]  /*0300*/  UMOV UR5, URZ ;  /* 0x000000ff00057c82 */ /* 0x000fca0008000000 */
.L_x_15:
[----:B0-----:R-:W-:Y:S02]  /*0310*/  IMAD.U32 R8, RZ, RZ, UR10 ;  /* 0x0000000aff087e24 */ /* 0x001fe4000f8e00ff */
[----:B------:R-:W-:-:S05]  /*0320*/  IMAD.U32 R9, RZ, RZ, UR11 ;  /* 0x0000000bff097e24 */ /* 0x000fca000f8e00ff */
[----:B------:R-:W2:Y:S01]  /*0330*/  LDG.E.CONSTANT R2, desc[UR8][R8.64] ;  /* 0x0000000808027981 */ /* 0x000ea2000c1e9900 */
[----:B------:R-:W-:Y:S02]  /*0340*/  UIADD3 UR10, UP0, UPT, UR10, 0x4, URZ ;  /* 0x000000040a0a7890 */ /* 0x000fe4000ff1e0ff */
[----:B------:R-:W-:Y:S02]  /*0350*/  UIADD3 UR5, UPT, UPT, UR5, 0x1, URZ ;  /* 0x0000000105057890 */ /* 0x000fe4000fffe0ff */
[----:B------:R-:W-:Y:S02]  /*0360*/  UIADD3.X UR11, UPT, UPT, URZ, UR11, URZ, UP0, !UPT ;  /* 0x0000000bff0b7290 */ /* 0x000fe400087fe4ff */
[----:B------:R-:W-:Y:S01]  /*0370*/  UISETP.NE.AND UP0, UPT, UR5, 0x6, UPT ;  /* 0x000000060500788c */ /* 0x000fe2000bf05270 */
[----:B--2---:R-:W-:-:S03]  /*0380*/  IMAD.WIDE.U32 R2, R2, R15, RZ ;  /* 0x0000000f02027225 */ /* 0x004fc600078e00ff */
[----:B------:R-:W-:-:S04]  /*0390*/  IADD3 R13, P0, PT, R2, R6, RZ ;  /* 0x00000006020d7210 */ /* 0x000fc80007f1e0ff */
[----:B------:R-:W-:Y:S01]  /*03a0*/  IADD3.X R6, PT, PT, R3, UR6, RZ, P0, !PT ;  /* 0x0000000603067c10 */ /* 0x000fe200087fe4ff */
[----:B------:R0:W-:Y:S02]  /*03b0*/  STL [R0], R13 ;  /* 0x0000000d00007387 */ /* 0x0001e40000100800 */
[----:B0-----:R-:W-:Y:S01]  /*03c0*/  VIADD R0, R0, 0x4 ;  /* 0x0000000400007836 */ /* 0x001fe20000000000 */
[----:B------:R-:W-:Y:S06]  /*03d0*/  BRA.U UP0, `(.L_x_15) ;  /* 0xfffffffd00cc7547 */ /* 0x000fec000b83ffff */
[----:B------:R-:W-:Y:S01]  /*03e0*/  SHF.R.U32.HI R4, RZ, 0x17, R7 ;  /* 0x00000017ff047819 */ /* 0x000fe20000011607 */
[----:B------:R0:W-:Y:S03]  /*03f0*/  STL [R1+0x18], R6 ;  /* 0x0000180601007387 */ /* 0x0001e60000100800 */
[C---:B------:R-:W-:Y:S02]  /*0400*/  LOP3.LUT R0, R4.reuse, 0xe0, RZ, 0xc0, !PT ;  /* 0x000000e004007812 */ /* 0x040fe400078ec0ff */
[----:B------:R-:W-:Y:S02]  /*0410*/  LOP3.LUT P0, RZ, R4, 0x1f, RZ, 0xc0, !PT ;  /* 0x0000001f04ff7812 */ /* 0x000fe4000780c0ff */
[----:B------:R-:W-:-:S04]  /*0420*/  IADD3 R0, PT, PT, R0, -0x80, RZ ;  /* 0xffffff8000007810 */ /* 0x000fc80007ffe0ff */
[----:B------:R-:W-:-:S05]  /*0430*/  SHF.R.U32.HI R0, RZ, 0x5, R0 ;  /* 0x00000005ff007819 */ /* 0x000fca0000011600 */
[----:B------:R-:W-:-:S05]  /*0440*/  IMAD R12, R0, -0x4, R1 ;  /* 0xfffffffc000c7824 */ /* 0x000fca00078e0201 */
[----:B------:R-:W2:Y:S04]  /*0450*/  LDL R0, [R12+0x18] ;  /* 0x000018000c007983 */ /* 0x000ea80000100800 */
[----:B------:R-:W2:Y:S04]  /*0460*/  LDL R3, [R12+0x14] ;  /* 0x000014000c037983 */ /* 0x000ea80000100800 */
[----:B------:R-:W3:Y:S01]  /*0470*/  @P0 LDL R2, [R12+0x10] ;  /* 0x000010000c020983 */ /* 0x000ee20000100800 */
[----:B------:R-:W-:Y:S01]  /*0480*/  LOP3.LUT R4, R4, 0x1f, RZ, 0xc0, !PT ;  /* 0x0000001f04047812 */ /* 0x000fe200078ec0ff */
[----:B------:R-:W-:Y:S01]  /*0490*/  UMOV UR6, 0x54442d19 ;  /* 0x54442d1900067882 */ /* 0x000fe20000000000 */
[----:B------:R-:W-:-:S02]  /*04a0*/  UMOV UR7, 0x3bf921fb ;  /* 0x3bf921fb00077882 */ /* 0x000fc40000000000 */
[-C--:B--2---:R-:W-:Y:S02]  /*04b0*/  @P0 SHF.L.W.U32.HI R0, R3, R4.reuse, R0 ;  /* 0x0000000403000219 */ /* 0x084fe40000010e00 */
[----:B---3--:R-:W-:Y:S02]  /*04c0*/  @P0 SHF.L.W.U32.HI R3, R2, R4, R3 ;  /* 0x0000000402030219 */ /* 0x008fe40000010e03 */
[----:B------:R-:W-:Y:S02]  /*04d0*/  ISETP.GE.AND P0, PT, R7, RZ, PT ;  /* 0x000000ff0700720c */ /* 0x000fe40003f06270 */
[C---:B------:R-:W-:Y:S01]  /*04e0*/  SHF.L.W.U32.HI R2, R3.reuse, 0x2, R0 ;  /* 0x0000000203027819 */ /* 0x040fe20000010e00 */
[----:B------:R-:W-:-:S03]  /*04f0*/  IMAD.SHL.U32 R3, R3, 0x4, RZ ;  /* 0x0000000403037824 */ /* 0x000fc600078e00ff */
[----:B------:R-:W-:Y:S02]  /*0500*/  SHF.R.S32.HI R4, RZ, 0x1f, R2 ;  /* 0x0000001fff047819 */ /* 0x000fe40000011402 */
[----:B------:R-:W-:Y:S02]  /*0510*/  LOP3.LUT R7, R2, R7, RZ, 0x3c, !PT ;  /* 0x0000000702077212 */ /* 0x000fe400078e3cff */
[C---:B------:R-:W-:Y:S02]  /*0520*/  LOP3.LUT R8, R4.reuse, R3, RZ, 0x3c, !PT ;  /* 0x0000000304087212 */ /* 0x040fe400078e3cff */
[----:B------:R-:W-:Y:S02]  /*0530*/  LOP3.LUT R9, R4, R2, RZ, 0x3c, !PT ;  /* 0x0000000204097212 */ /* 0x000fe400078e3cff */
[----:B------:R-:W-:Y:S02]  /*0540*/  SHF.R.U32.HI R3, RZ, 0x1e, R0 ;  /* 0x0000001eff037819 */ /* 0x000fe40000011600 */
[----:B------:R-:W-:-:S02]  /*0550*/  ISETP.GE.AND P1, PT, R7, RZ, PT ;  /* 0x000000ff0700720c */ /* 0x000fc40003f26270 */
[----:B------:R-:W1:Y:S01]  /*0560*/  I2F.F64.S64 R8, R8 ;  /* 0x0000000800087312 */ /* 0x000e620000301c00 */
[----:B------:R-:W-:-:S05]  /*0570*/  LEA.HI R0, R2, R3, RZ, 0x1 ;  /* 0x0000000302007211 */ /* 0x000fca00078f08ff */
[----:B------:R-:W-:-:S04]  /*0580*/  IMAD.MOV R2, RZ, RZ, -R0 ;  /* 0x000000ffff027224 */ /* 0x000fc800078e0a00 */
[----:B------:R-:W-:Y:S01]  /*0590*/  @!P0 IMAD.MOV.U32 R0, RZ, RZ, R2 ;  /* 0x000000ffff008224 */ /* 0x000fe200078e0002 */
[----:B-1----:R-:W-:-:S10]  /*05a0*/  DMUL R12, R8, UR6 ;  /* 0x00000006080c7c28 */ /* 0x002fd40008000000 */
[----:B------:R-:W1:Y:S02]  /*05b0*/  F2F.F32.F64 R12, R12 ;  /* 0x0000000c000c7310 */ /* 0x000e640000301000 */
[----:B01----:R-:W-:-:S07]  /*05c0*/  FSEL R2, -R12, R12, !P1 ;  /* 0x0000000c0c027208 */ /* 0x003fce0004800100 */
.L_x_14:
[----:B------:R-:W-:Y:S05]  /*05d0*/  BSYNC.RECONVERGENT B0 ;  /* 0x0000000000007941 */ /* 0x000fea0003800200 */
.L_x_13:
[----:B------:R-:W0:Y:S01]  /*05e0*/  LDCU UR5, c[0x0][0x398] ;  /* 0x00007300ff0577ac */ /* 0x000e220008000800 */
[----:B------:R-:W-:Y:S02]  /*05f0*/  IMAD.MOV.U32 R4, RZ, RZ, 0x37cbac00 ;  /* 0x37cbac00ff047424 */ /* 0x000fe400078e00ff */
[----:B------:R-:W-:Y:S01]  /*0600*/  FMUL R3, R2, R2 ;  /* 0x0000000202037220 */ /* 0x000fe20000400000 */
[----:B------:R-:W-:Y:S01]  /*0610*/  LOP3.LUT R6, R0, 0x1, RZ, 0xc0, !PT ;  /* 0x0000000100067812 */ /* 0x000fe200078ec0ff */
[----:B------:R-:W-:Y:S01]  /*0620*/  IMAD.MOV.U32 R7, RZ, RZ, 0x3effffff ;  /* 0x3effffffff077424 */ /* 0x000fe200078e00ff */
[----:B------:R-:W-:Y:S01]  /*0630*/  UIADD3 UR4, UPT, UPT, UR4, 0x1, URZ ;  /* 0x0000000104047890 */ /* 0x000fe2000fffe0ff */
[----:B------:R-:W-:Y:S01]  /*0640*/  FFMA R4, R3, R4, -0.0013887860113754868507 ;  /* 0xbab607ed03047423 */ /* 0x000fe20000000004 */
[----:B------:R-:W-:Y:S02]  /*0650*/  ISETP.NE.U32.AND P0, PT, R6, 0x1, PT ;  /* 0x000000010600780c */ /* 0x000fe40003f05070 */
[----:B------:R-:W-:-:S02]  /*0660*/  MOV R6, 0x3d2aaabb ;  /* 0x3d2aaabb00067802 */ /* 0x000fc40000000f00 */
[----:B------:R-:W-:Y:S02]  /*0670*/  FSEL R4, R4, -0.00019574658654164522886, !P0 ;  /* 0xb94d415304047808 */ /* 0x000fe40004000000 */
[----:B------:R-:W-:Y:S02]  /*0680*/  FSEL R6, R6, 0.0083327032625675201416, !P0 ;  /* 0x3c0885e406067808 */ /* 0x000fe40004000000 */
[----:B------:R-:W-:Y:S02]  /*0690*/  LOP3.LUT P1, RZ, R0, 0x2, RZ, 0xc0, !PT ;  /* 0x0000000200ff7812 */ /* 0x000fe4000782c0ff */
[----:B------:R-:W-:Y:S01]  /*06a0*/  FSEL R7, -R7, -0.16666662693023681641, !P0 ;  /* 0xbe2aaaa807077808 */ /* 0x000fe20004000100 */
[C---:B------:R-:W-:Y:S01]  /*06b0*/  FFMA R4, R3.reuse, R4, R6 ;  /* 0x0000000403047223 */ /* 0x040fe20000000006 */
[----:B------:R-:W-:Y:S01]  /*06c0*/  FSEL R0, R2, 1, P0 ;  /* 0x3f80000002007808 */ /* 0x000fe20000000000 */
[----:B0-----:R-:W-:Y:S02]  /*06d0*/  UISETP.NE.AND UP0, UPT, UR4, UR5, UPT ;  /* 0x000000050400728c */ /* 0x001fe4000bf05270 */
[----:B------:R-:W-:-:S02]  /*06e0*/  FFMA R7, R3, R4, R7 ;  /* 0x0000000403077223 */ /* 0x000fc40000000007 */
[----:B------:R-:W-:-:S04]  /*06f0*/  FFMA R3, R3, R0, RZ ;  /* 0x0000000003037223 */ /* 0x000fc800000000ff */
[----:B------:R-:W-:-:S04]  /*0700*/  FFMA R7, R3, R7, R0 ;  /* 0x0000000703077223 */ /* 0x000fc80000000000 */
[----:B------:R-:W-:Y:S01]  /*0710*/  @P1 FADD R7, RZ, -R7 ;  /* 0x80000007ff071221 */ /* 0x000fe20000000000 */
[----:B------:R-:W-:Y:S06]  /*0720*/  BRA.U UP0, `(.L_x_16) ;  /* 0xfffffff900a87547 */ /* 0x000fec000b83ffff */
.L_x_12:
[----:B------:R-:W-:Y:S01]  /*0730*/  BAR.SYNC.DEFER_BLOCKING 0x0 ;  /* 0x0000000000007b1d */ /* 0x000fe20000010000 */
[----:B0-----:R-:W-:-:S05]  /*0740*/  CS2R R2, SR_GLOBALTIMERLO ;  /* 0x0000000000027805 */ /* 0x001fca0000015200 */
[----:B------:R-:W2:Y:S01]  /*0750*/  LDG.E.64 R10, desc[UR8][R10.64+0x280] ;  /* 0x000280080a0a7981 */ /* 0x000ea2000c1e1b00 */
[--C-:B------:R-:W-:Y:S02]  /*0760*/  SHF.R.U32.HI R13, RZ, 0x3, R3.reuse ;  /* 0x00000003ff0d7819 */ /* 0x100fe40000011603 */
        /* <DEDUP_REMOVED lines=11> */
[----:B------:R-:W-:Y:S01]  /*0820*/  ST.E.64 desc[UR8][R10.64], R2 ;  /* 0x000000020a007985 */ /* 0x000fe2000c101b08 */
[----:B------:R-:W-:Y:S05]  /*0830*/  EXIT ;  /* 0x000000000000794d */ /* 0x000fea0003800000 */
.L_x_17:
        /* <DEDUP_REMOVED lines=12> */
.L_x_19:


//--------------------- .nv.global.init           --------------------------
	.section	.nv.global.init,"aw",@progbits
	.align	4
.nv.global.init:
	.type		__cudart_i2opi_f,@object
	.size		__cudart_i2opi_f,(.L_0 - __cudart_i2opi_f)
__cudart_i2opi_f:
        /*0000*/ 	.byte	0x41, 0x90, 0x43, 0x3c, 0x99, 0x95, 0x62, 0xdb, 0xc0, 0xdd, 0x34, 0xf5, 0xd1, 0x57, 0x27, 0xfc
        /*0010*/ 	.byte	0x29, 0x15, 0x44, 0x4e, 0x6e, 0x83, 0xf9, 0xa2
.L_0:


//--------------------- .nv.shared.reserved.0     --------------------------
	.section	.nv.shared.reserved.0,"aw",@nobits
	.weak		__nv_reservedSMEM_offset_0_alias
	.size		__nv_reservedSMEM_offset_0_alias, 0, 64
	.other		__nv_reservedSMEM_offset_0_alias,@"STO_CUDA_RESERVED_SHARED STV_DEFAULT"
__nv_reservedSMEM_offset_0_alias:
	.zero		0
	.zero		64


//--------------------- .nv.constant0._Z7kernel_fffPyiPiS_ --------------------------
	.section	.nv.constant0._Z7kernel_fffPyiPiS_,"a",@progbits
	.sectionflags	@""
	.align	4
.nv.constant0._Z7kernel_fffPyiPiS_:
	.zero		944


//--------------------- .nv.constant0._Z6kernelfffPPyiPiS_ --------------------------
	.section	.nv.constant0._Z6kernelfffPPyiPiS_,"a",@progbits
	.sectionflags	@""
	.align	4
.nv.constant0._Z6kernelfffPPyiPiS_:
	.zero		944


//--------------------- SYMBOLS --------------------------

	.type		.nv.reservedSmem.offset0,@object
	.size		.nv.reservedSmem.offset0,0x4
